//
// Generated by NVIDIA NVVM Compiler
//
// Compiler Build ID: CL-36424714
// Cuda compilation tools, release 13.0, V13.0.88
// Based on NVVM 20.0.0
//

.version 9.0
.target sm_100
.address_size 64

	// .globl	_Z4convPfS_S_iiii
.extern .func  (.param .b32 func_retval0) vprintf
(
	.param .b64 vprintf_param_0,
	.param .b64 vprintf_param_1
)
;
// _ZZ4convPfS_S_iiiiE12shared_patch has been demoted
// _ZZ4convPfS_S_iiiiE13shared_kernel has been demoted
.global .align 1 .b8 $str[4] = {37, 102, 32};
.global .align 1 .b8 $str$1[2] = {10};

.visible .entry _Z4convPfS_S_iiii(
	.param .u64 .ptr .align 1 _Z4convPfS_S_iiii_param_0,
	.param .u64 .ptr .align 1 _Z4convPfS_S_iiii_param_1,
	.param .u64 .ptr .align 1 _Z4convPfS_S_iiii_param_2,
	.param .u32 _Z4convPfS_S_iiii_param_3,
	.param .u32 _Z4convPfS_S_iiii_param_4,
	.param .u32 _Z4convPfS_S_iiii_param_5,
	.param .u32 _Z4convPfS_S_iiii_param_6
)
{
	.local .align 8 .b8 	__local_depot0[8];
	.reg .b64 	%SP;
	.reg .b64 	%SPL;
	.reg .pred 	%p<41>;
	.reg .b32 	%r<179>;
	.reg .b32 	%f<91>;
	.reg .b64 	%rd<51>;
	.reg .b64 	%fd<8>;
	// demoted variable
	.shared .align 4 .b8 _ZZ4convPfS_S_iiiiE12shared_patch[9216];
	// demoted variable
	.shared .align 4 .b8 _ZZ4convPfS_S_iiiiE13shared_kernel[1024];
	mov.u64 	%SPL, __local_depot0;
	cvta.local.u64 	%SP, %SPL;
	ld.param.u64 	%rd7, [_Z4convPfS_S_iiii_param_1];
	ld.param.u32 	%r54, [_Z4convPfS_S_iiii_param_3];
	ld.param.u32 	%r55, [_Z4convPfS_S_iiii_param_4];
	ld.param.u32 	%r57, [_Z4convPfS_S_iiii_param_6];
	neg.s32 	%r1, %r57;
	cvta.to.global.u64 	%rd1, %rd7;
	add.u64 	%rd8, %SP, 0;
	add.u64 	%rd2, %SPL, 0;
	mov.u32 	%r58, %ctaid.y;
	mov.u32 	%r59, %ntid.y;
	mul.lo.s32 	%r2, %r58, %r59;
	mov.u32 	%r3, %tid.y;
	add.s32 	%r4, %r2, %r3;
	mov.u32 	%r60, %ctaid.x;
	mov.u32 	%r61, %ntid.x;
	mul.lo.s32 	%r5, %r60, %r61;
	mov.u32 	%r6, %tid.x;
	add.s32 	%r7, %r5, %r6;
	shl.b32 	%r8, %r57, 1;
	add.s32 	%r9, %r8, %r54;
	setp.ge.s32 	%p5, %r4, %r55;
	setp.ge.s32 	%p6, %r7, %r54;
	or.pred  	%p7, %p6, %p5;
	@%p7 bra 	$L__BB0_40;
	mad.lo.s32 	%r10, %r9, %r4, %r7;
	mul.wide.s32 	%rd9, %r10, 4;
	add.s64 	%rd3, %rd1, %rd9;
	ld.global.f32 	%f11, [%rd3];
	add.s32 	%r11, %r57, %r3;
	mov.u32 	%r62, _ZZ4convPfS_S_iiiiE12shared_patch;
	mad.lo.s32 	%r12, %r11, 192, %r62;
	add.s32 	%r13, %r57, %r6;
	shl.b32 	%r63, %r13, 2;
	add.s32 	%r14, %r12, %r63;
	st.shared.f32 	[%r14], %f11;
	setp.lt.u32 	%p8, %r6, %r57;
	setp.ge.s32 	%p9, %r7, %r57;
	and.pred  	%p1, %p8, %p9;
	not.pred 	%p10, %p1;
	@%p10 bra 	$L__BB0_3;
	sub.s32 	%r64, %r10, %r57;
	mul.wide.s32 	%rd10, %r64, 4;
	add.s64 	%rd11, %rd1, %rd10;
	ld.global.f32 	%f12, [%rd11];
	shl.b32 	%r65, %r6, 2;
	add.s32 	%r66, %r12, %r65;
	st.shared.f32 	[%r66], %f12;
$L__BB0_3:
	sub.s32 	%r15, 32, %r57;
	setp.ge.u32 	%p11, %r6, %r15;
	sub.s32 	%r67, %r9, %r57;
	setp.lt.s32 	%p12, %r7, %r67;
	and.pred  	%p2, %p11, %p12;
	not.pred 	%p13, %p2;
	@%p13 bra 	$L__BB0_5;
	mul.wide.s32 	%rd12, %r57, 4;
	add.s64 	%rd13, %rd3, %rd12;
	ld.global.f32 	%f13, [%rd13];
	shl.b32 	%r68, %r57, 2;
	add.s32 	%r69, %r14, %r68;
	st.shared.f32 	[%r69], %f13;
$L__BB0_5:
	setp.lt.u32 	%p14, %r3, %r57;
	setp.ge.s32 	%p15, %r4, %r57;
	and.pred  	%p3, %p14, %p15;
	mad.lo.s32 	%r16, %r3, 192, %r62;
	not.pred 	%p16, %p3;
	@%p16 bra 	$L__BB0_7;
	sub.s32 	%r71, %r4, %r57;
	mad.lo.s32 	%r72, %r9, %r71, %r7;
	mul.wide.s32 	%rd14, %r72, 4;
	add.s64 	%rd15, %rd1, %rd14;
	ld.global.f32 	%f14, [%rd15];
	add.s32 	%r74, %r16, %r63;
	st.shared.f32 	[%r74], %f14;
$L__BB0_7:
	setp.ge.u32 	%p17, %r3, %r15;
	sub.s32 	%r75, %r55, %r57;
	add.s32 	%r76, %r75, %r8;
	setp.lt.s32 	%p18, %r4, %r76;
	and.pred  	%p4, %p17, %p18;
	mad.lo.s32 	%r17, %r57, 192, %r12;
	not.pred 	%p19, %p4;
	@%p19 bra 	$L__BB0_9;
	add.s32 	%r77, %r11, %r2;
	mad.lo.s32 	%r78, %r9, %r77, %r7;
	mul.wide.s32 	%rd16, %r78, 4;
	add.s64 	%rd17, %rd1, %rd16;
	ld.global.f32 	%f15, [%rd17];
	add.s32 	%r80, %r17, %r63;
	st.shared.f32 	[%r80], %f15;
$L__BB0_9:
	@%p16 bra 	$L__BB0_14;
	@%p10 bra 	$L__BB0_12;
	sub.s32 	%r81, %r4, %r57;
	sub.s32 	%r82, %r7, %r57;
	mad.lo.s32 	%r83, %r9, %r81, %r82;
	mul.wide.s32 	%rd18, %r83, 4;
	add.s64 	%rd19, %rd1, %rd18;
	ld.global.f32 	%f16, [%rd19];
	shl.b32 	%r84, %r6, 2;
	add.s32 	%r85, %r16, %r84;
	st.shared.f32 	[%r85], %f16;
$L__BB0_12:
	@%p13 bra 	$L__BB0_14;
	sub.s32 	%r86, %r4, %r57;
	add.s32 	%r87, %r13, %r5;
	mad.lo.s32 	%r88, %r9, %r86, %r87;
	mul.wide.s32 	%rd20, %r88, 4;
	add.s64 	%rd21, %rd1, %rd20;
	ld.global.f32 	%f17, [%rd21];
	add.s32 	%r89, %r13, %r57;
	shl.b32 	%r90, %r89, 2;
	add.s32 	%r91, %r16, %r90;
	st.shared.f32 	[%r91], %f17;
$L__BB0_14:
	@%p19 bra 	$L__BB0_19;
	@%p10 bra 	$L__BB0_17;
	add.s32 	%r92, %r11, %r2;
	sub.s32 	%r93, %r7, %r57;
	mad.lo.s32 	%r94, %r9, %r92, %r93;
	mul.wide.s32 	%rd22, %r94, 4;
	add.s64 	%rd23, %rd1, %rd22;
	ld.global.f32 	%f18, [%rd23];
	shl.b32 	%r95, %r6, 2;
	add.s32 	%r96, %r17, %r95;
	st.shared.f32 	[%r96], %f18;
$L__BB0_17:
	@%p13 bra 	$L__BB0_19;
	add.s32 	%r97, %r11, %r2;
	add.s32 	%r98, %r13, %r5;
	mad.lo.s32 	%r99, %r9, %r97, %r98;
	mul.wide.s32 	%rd24, %r99, 4;
	add.s64 	%rd25, %rd1, %rd24;
	ld.global.f32 	%f19, [%rd25];
	add.s32 	%r100, %r13, %r57;
	shl.b32 	%r101, %r100, 2;
	add.s32 	%r102, %r17, %r101;
	st.shared.f32 	[%r102], %f19;
$L__BB0_19:
	ld.param.u32 	%r167, [_Z4convPfS_S_iiii_param_5];
	ld.param.u64 	%rd50, [_Z4convPfS_S_iiii_param_2];
	rem.u32 	%r103, %r3, %r167;
	rem.u32 	%r104, %r6, %r167;
	mad.lo.s32 	%r105, %r103, %r167, %r104;
	cvta.to.global.u64 	%rd26, %rd50;
	mul.wide.u32 	%rd27, %r105, 4;
	add.s64 	%rd28, %rd26, %rd27;
	ld.global.f32 	%f20, [%rd28];
	shl.b32 	%r106, %r103, 6;
	mov.u32 	%r107, _ZZ4convPfS_S_iiiiE13shared_kernel;
	add.s32 	%r108, %r107, %r106;
	shl.b32 	%r109, %r104, 2;
	add.s32 	%r110, %r108, %r109;
	st.shared.f32 	[%r110], %f20;
	bar.sync 	0;
	or.b32  	%r111, %r4, %r7;
	setp.ne.s32 	%p26, %r111, 0;
	setp.lt.s32 	%p27, %r8, -31;
	or.pred  	%p28, %p26, %p27;
	@%p28 bra 	$L__BB0_29;
	add.s32 	%r18, %r8, 32;
	max.s32 	%r19, %r18, 1;
	and.b32  	%r20, %r19, 3;
	mov.b32 	%r168, 0;
	mov.u64 	%rd44, $str$1;
	mov.u64 	%rd35, $str;
$L__BB0_21:
	setp.lt.s32 	%p29, %r18, 4;
	mov.u32 	%r114, _ZZ4convPfS_S_iiiiE12shared_patch;
	mad.lo.s32 	%r22, %r168, 192, %r114;
	mov.b32 	%r170, 0;
	@%p29 bra 	$L__BB0_24;
	mov.b32 	%r169, 0;
$L__BB0_23:
	shl.b32 	%r116, %r169, 2;
	add.s32 	%r117, %r22, %r116;
	ld.shared.f32 	%f21, [%r117];
	mad.lo.s32 	%r118, %r168, %r9, %r169;
	mul.wide.s32 	%rd29, %r118, 4;
	add.s64 	%rd30, %rd1, %rd29;
	ld.global.f32 	%f22, [%rd30];
	sub.f32 	%f23, %f21, %f22;
	cvt.f64.f32 	%fd1, %f23;
	st.local.f64 	[%rd2], %fd1;
	cvta.global.u64 	%rd32, %rd35;
	{ // callseq 0, 0
	.param .b64 param0;
	st.param.b64 	[param0], %rd32;
	.param .b64 param1;
	st.param.b64 	[param1], %rd8;
	.param .b32 retval0;
	call.uni (retval0), 
	vprintf, 
	(
	param0, 
	param1
	);
	ld.param.b32 	%r119, [retval0];
	} // callseq 0
	ld.shared.f32 	%f24, [%r117+4];
	ld.global.f32 	%f25, [%rd30+4];
	sub.f32 	%f26, %f24, %f25;
	cvt.f64.f32 	%fd2, %f26;
	st.local.f64 	[%rd2], %fd2;
	{ // callseq 1, 0
	.param .b64 param0;
	st.param.b64 	[param0], %rd32;
	.param .b64 param1;
	st.param.b64 	[param1], %rd8;
	.param .b32 retval0;
	call.uni (retval0), 
	vprintf, 
	(
	param0, 
	param1
	);
	ld.param.b32 	%r121, [retval0];
	} // callseq 1
	ld.shared.f32 	%f27, [%r117+8];
	ld.global.f32 	%f28, [%rd30+8];
	sub.f32 	%f29, %f27, %f28;
	cvt.f64.f32 	%fd3, %f29;
	st.local.f64 	[%rd2], %fd3;
	{ // callseq 2, 0
	.param .b64 param0;
	st.param.b64 	[param0], %rd32;
	.param .b64 param1;
	st.param.b64 	[param1], %rd8;
	.param .b32 retval0;
	call.uni (retval0), 
	vprintf, 
	(
	param0, 
	param1
	);
	ld.param.b32 	%r123, [retval0];
	} // callseq 2
	ld.shared.f32 	%f30, [%r117+12];
	ld.global.f32 	%f31, [%rd30+12];
	sub.f32 	%f32, %f30, %f31;
	cvt.f64.f32 	%fd4, %f32;
	st.local.f64 	[%rd2], %fd4;
	{ // callseq 3, 0
	.param .b64 param0;
	st.param.b64 	[param0], %rd32;
	.param .b64 param1;
	st.param.b64 	[param1], %rd8;
	.param .b32 retval0;
	call.uni (retval0), 
	vprintf, 
	(
	param0, 
	param1
	);
	ld.param.b32 	%r125, [retval0];
	} // callseq 3
	add.s32 	%r169, %r169, 4;
	and.b32  	%r170, %r19, 2147483644;
	setp.ne.s32 	%p30, %r169, %r170;
	@%p30 bra 	$L__BB0_23;
$L__BB0_24:
	setp.eq.s32 	%p31, %r20, 0;
	@%p31 bra 	$L__BB0_28;
	setp.eq.s32 	%p32, %r20, 1;
	shl.b32 	%r127, %r170, 2;
	add.s32 	%r27, %r22, %r127;
	ld.shared.f32 	%f33, [%r27];
	mad.lo.s32 	%r128, %r168, %r9, %r170;
	mul.wide.s32 	%rd34, %r128, 4;
	add.s64 	%rd4, %rd1, %rd34;
	ld.global.f32 	%f34, [%rd4];
	sub.f32 	%f35, %f33, %f34;
	cvt.f64.f32 	%fd5, %f35;
	st.local.f64 	[%rd2], %fd5;
	cvta.global.u64 	%rd36, %rd35;
	{ // callseq 4, 0
	.param .b64 param0;
	st.param.b64 	[param0], %rd36;
	.param .b64 param1;
	st.param.b64 	[param1], %rd8;
	.param .b32 retval0;
	call.uni (retval0), 
	vprintf, 
	(
	param0, 
	param1
	);
	ld.param.b32 	%r129, [retval0];
	} // callseq 4
	@%p32 bra 	$L__BB0_28;
	setp.eq.s32 	%p33, %r20, 2;
	ld.shared.f32 	%f36, [%r27+4];
	ld.global.f32 	%f37, [%rd4+4];
	sub.f32 	%f38, %f36, %f37;
	cvt.f64.f32 	%fd6, %f38;
	st.local.f64 	[%rd2], %fd6;
	cvta.global.u64 	%rd39, %rd35;
	{ // callseq 5, 0
	.param .b64 param0;
	st.param.b64 	[param0], %rd39;
	.param .b64 param1;
	st.param.b64 	[param1], %rd8;
	.param .b32 retval0;
	call.uni (retval0), 
	vprintf, 
	(
	param0, 
	param1
	);
	ld.param.b32 	%r131, [retval0];
	} // callseq 5
	@%p33 bra 	$L__BB0_28;
	ld.shared.f32 	%f39, [%r27+8];
	ld.global.f32 	%f40, [%rd4+8];
	sub.f32 	%f41, %f39, %f40;
	cvt.f64.f32 	%fd7, %f41;
	st.local.f64 	[%rd2], %fd7;
	cvta.global.u64 	%rd42, %rd35;
	{ // callseq 6, 0
	.param .b64 param0;
	st.param.b64 	[param0], %rd42;
	.param .b64 param1;
	st.param.b64 	[param1], %rd8;
	.param .b32 retval0;
	call.uni (retval0), 
	vprintf, 
	(
	param0, 
	param1
	);
	ld.param.b32 	%r133, [retval0];
	} // callseq 6
$L__BB0_28:
	cvta.global.u64 	%rd45, %rd44;
	{ // callseq 7, 0
	.param .b64 param0;
	st.param.b64 	[param0], %rd45;
	.param .b64 param1;
	st.param.b64 	[param1], 0;
	.param .b32 retval0;
	call.uni (retval0), 
	vprintf, 
	(
	param0, 
	param1
	);
	ld.param.b32 	%r135, [retval0];
	} // callseq 7
	add.s32 	%r168, %r168, 1;
	setp.ne.s32 	%p34, %r168, %r19;
	@%p34 bra 	$L__BB0_21;
$L__BB0_29:
	setp.lt.s32 	%p35, %r57, %r1;
	mov.f32 	%f87, 0f00000000;
	@%p35 bra 	$L__BB0_39;
	add.s32 	%r137, %r8, 1;
	and.b32  	%r29, %r8, 6;
	and.b32  	%r30, %r57, 1;
	and.b32  	%r138, %r137, -8;
	neg.s32 	%r31, %r138;
	shl.b32 	%r139, %r6, 2;
	mad.lo.s32 	%r140, %r11, 192, %r139;
	mov.u32 	%r141, _ZZ4convPfS_S_iiiiE12shared_patch;
	add.s32 	%r142, %r140, %r141;
	add.s32 	%r32, %r142, 16;
	mov.f32 	%f87, 0f00000000;
	mov.u32 	%r171, %r1;
$L__BB0_31:
	setp.lt.u32 	%p36, %r8, 7;
	mul.lo.s32 	%r34, %r171, 192;
	add.s32 	%r35, %r171, %r57;
	mov.u32 	%r176, %r1;
	@%p36 bra 	$L__BB0_34;
	add.s32 	%r173, %r32, %r34;
	shl.b32 	%r143, %r35, 6;
	mov.u32 	%r144, _ZZ4convPfS_S_iiiiE13shared_kernel;
	add.s32 	%r145, %r144, %r143;
	add.s32 	%r172, %r145, 16;
	mov.u32 	%r174, %r31;
	mov.u32 	%r176, %r1;
$L__BB0_33:
	.pragma "nounroll";
	ld.shared.f32 	%f44, [%r173+-16];
	ld.shared.f32 	%f45, [%r172+-16];
	fma.rn.f32 	%f46, %f44, %f45, %f87;
	ld.shared.f32 	%f47, [%r173+-12];
	ld.shared.f32 	%f48, [%r172+-12];
	fma.rn.f32 	%f49, %f47, %f48, %f46;
	ld.shared.f32 	%f50, [%r173+-8];
	ld.shared.f32 	%f51, [%r172+-8];
	fma.rn.f32 	%f52, %f50, %f51, %f49;
	ld.shared.f32 	%f53, [%r173+-4];
	ld.shared.f32 	%f54, [%r172+-4];
	fma.rn.f32 	%f55, %f53, %f54, %f52;
	ld.shared.f32 	%f56, [%r173];
	ld.shared.f32 	%f57, [%r172];
	fma.rn.f32 	%f58, %f56, %f57, %f55;
	ld.shared.f32 	%f59, [%r173+4];
	ld.shared.f32 	%f60, [%r172+4];
	fma.rn.f32 	%f61, %f59, %f60, %f58;
	ld.shared.f32 	%f62, [%r173+8];
	ld.shared.f32 	%f63, [%r172+8];
	fma.rn.f32 	%f64, %f62, %f63, %f61;
	ld.shared.f32 	%f65, [%r173+12];
	ld.shared.f32 	%f66, [%r172+12];
	fma.rn.f32 	%f87, %f65, %f66, %f64;
	add.s32 	%r176, %r176, 8;
	add.s32 	%r174, %r174, 8;
	add.s32 	%r173, %r173, 32;
	add.s32 	%r172, %r172, 32;
	setp.ne.s32 	%p37, %r174, 0;
	@%p37 bra 	$L__BB0_33;
$L__BB0_34:
	add.s32 	%r47, %r12, %r34;
	shl.b32 	%r146, %r35, 6;
	mov.u32 	%r147, _ZZ4convPfS_S_iiiiE13shared_kernel;
	add.s32 	%r48, %r147, %r146;
	setp.lt.u32 	%p38, %r29, 3;
	@%p38 bra 	$L__BB0_36;
	add.s32 	%r148, %r13, %r176;
	shl.b32 	%r149, %r148, 2;
	add.s32 	%r150, %r47, %r149;
	ld.shared.f32 	%f67, [%r150];
	add.s32 	%r151, %r176, %r57;
	shl.b32 	%r152, %r151, 2;
	add.s32 	%r153, %r48, %r152;
	ld.shared.f32 	%f68, [%r153];
	fma.rn.f32 	%f69, %f67, %f68, %f87;
	ld.shared.f32 	%f70, [%r150+4];
	ld.shared.f32 	%f71, [%r153+4];
	fma.rn.f32 	%f72, %f70, %f71, %f69;
	ld.shared.f32 	%f73, [%r150+8];
	ld.shared.f32 	%f74, [%r153+8];
	fma.rn.f32 	%f75, %f73, %f74, %f72;
	ld.shared.f32 	%f76, [%r150+12];
	ld.shared.f32 	%f77, [%r153+12];
	fma.rn.f32 	%f87, %f76, %f77, %f75;
	add.s32 	%r176, %r176, 4;
$L__BB0_36:
	setp.eq.s32 	%p39, %r30, 0;
	@%p39 bra 	$L__BB0_38;
	add.s32 	%r154, %r13, %r176;
	shl.b32 	%r155, %r154, 2;
	add.s32 	%r156, %r47, %r155;
	ld.shared.f32 	%f78, [%r156];
	add.s32 	%r157, %r176, %r57;
	shl.b32 	%r158, %r157, 2;
	add.s32 	%r159, %r48, %r158;
	ld.shared.f32 	%f79, [%r159];
	fma.rn.f32 	%f80, %f78, %f79, %f87;
	ld.shared.f32 	%f81, [%r156+4];
	ld.shared.f32 	%f82, [%r159+4];
	fma.rn.f32 	%f87, %f81, %f82, %f80;
	add.s32 	%r176, %r176, 2;
$L__BB0_38:
	add.s32 	%r160, %r13, %r176;
	shl.b32 	%r161, %r160, 2;
	add.s32 	%r162, %r47, %r161;
	ld.shared.f32 	%f83, [%r162];
	add.s32 	%r163, %r176, %r57;
	shl.b32 	%r164, %r163, 2;
	add.s32 	%r165, %r48, %r164;
	ld.shared.f32 	%f84, [%r165];
	fma.rn.f32 	%f87, %f83, %f84, %f87;
	add.s32 	%r53, %r171, 1;
	setp.ne.s32 	%p40, %r171, %r57;
	mov.u32 	%r171, %r53;
	@%p40 bra 	$L__BB0_31;
$L__BB0_39:
	ld.param.u64 	%rd49, [_Z4convPfS_S_iiii_param_0];
	mad.lo.s32 	%r166, %r54, %r4, %r7;
	cvta.to.global.u64 	%rd46, %rd49;
	mul.wide.s32 	%rd47, %r166, 4;
	add.s64 	%rd48, %rd46, %rd47;
	st.global.f32 	[%rd48], %f87;
$L__BB0_40:
	ret;

}


// ===== COMPILED SASS (sm_100) =====

	.target	sm_100

	.elftype	@"ET_EXEC"


//--------------------- .note.nv.tkinfo           --------------------------
	.section	.note.nv.tkinfo,"",@"SHT_NOTE"
	.sectionflags	@"SHF_NOTE_NV_TKINFO"
	.tkinfo
        /*0018*/ 	.word	0x00000002
        /*0030*/ 	.string	""
        /*0030*/ 	.string	"ptxas"
        /*0030*/ 	.string	"Cuda compilation tools, release 13.0, V13.0.88"
        /*0030*/ 	.string	"Build cuda_13.0.r13.0/compiler.36424714_0"
        /*0030*/ 	.string	"-arch sm_100 -m 64 "



//--------------------- .note.nv.cuinfo           --------------------------
	.section	.note.nv.cuinfo,"",@"SHT_NOTE"
	.sectionflags	@"SHF_NOTE_NV_CUINFO"
        /*0018*/ 	.short	0x0002
        /*001a*/ 	.short	0x0064
        /*001c*/ 	.short	0x0082
	.zero		2


//--------------------- .nv.info                  --------------------------
	.section	.nv.info,"",@"SHT_CUDA_INFO"
	.align	4


	//----- nvinfo : EIATTR_REGCOUNT
	.align		4
        /*0000*/ 	.byte	0x04, 0x2f
        /*0002*/ 	.short	(.L_3 - .L_2)
	.align		4
.L_2:
        /*0004*/ 	.word	index@(_Z4convPfS_S_iiii)
        /*0008*/ 	.word	0x00000022


	//----- nvinfo : EIATTR_FRAME_SIZE
	.align		4
.L_3:
        /*000c*/ 	.byte	0x04, 0x11
        /*000e*/ 	.short	(.L_5 - .L_4)
	.align		4
.L_4:
        /*0010*/ 	.word	index@(_Z4convPfS_S_iiii)
        /*0014*/ 	.word	0x00000008


	//----- nvinfo : EIATTR_MIN_STACK_SIZE
	.align		4
.L_5:
        /*0018*/ 	.byte	0x04, 0x12
        /*001a*/ 	.short	(.L_7 - .L_6)
	.align		4
.L_6:
        /*001c*/ 	.word	index@(_Z4convPfS_S_iiii)
        /*0020*/ 	.word	0x00000008
.L_7:


//--------------------- .nv.compat                --------------------------
	.section	.nv.compat,"",@"SHT_CUDA_COMPAT_INFO"
	.align	4
        /*0000*/ 	.byte	0x02, 0x09, 0x00, 0x00, 0x02, 0x02, 0x01, 0x00, 0x02, 0x05, 0x05, 0x00, 0x03, 0x07, 0x01, 0x01
        /*0010*/ 	.byte	0x02, 0x03, 0x00, 0x00, 0x02, 0x06, 0x01, 0x00, 0x04, 0x0b, 0x08, 0x00, 0x09, 0x00, 0x00, 0x00
        /*0020*/ 	.byte	0x00, 0x00, 0x00, 0x00


//--------------------- .nv.info._Z4convPfS_S_iiii --------------------------
	.section	.nv.info._Z4convPfS_S_iiii,"",@"SHT_CUDA_INFO"
	.sectionflags	@""
	.align	4


	//----- nvinfo : EIATTR_CUDA_API_VERSION
	.align		4
        /*0000*/ 	.byte	0x04, 0x37
        /*0002*/ 	.short	(.L_9 - .L_8)
.L_8:
        /*0004*/ 	.word	0x00000082


	//----- nvinfo : EIATTR_KPARAM_INFO
	.align		4
.L_9:
        /*0008*/ 	.byte	0x04, 0x17
        /*000a*/ 	.short	(.L_11 - .L_10)
.L_10:
        /*000c*/ 	.word	0x00000000
        /*0010*/ 	.short	0x0006
        /*0012*/ 	.short	0x0024
        /*0014*/ 	.byte	0x00, 0xf0, 0x11, 0x00


	//----- nvinfo : EIATTR_KPARAM_INFO
	.align		4
.L_11:
        /*0018*/ 	.byte	0x04, 0x17
        /*001a*/ 	.short	(.L_13 - .L_12)
.L_12:
        /*001c*/ 	.word	0x00000000
        /*0020*/ 	.short	0x0005
        /*0022*/ 	.short	0x0020
        /*0024*/ 	.byte	0x00, 0xf0, 0x11, 0x00


	//----- nvinfo : EIATTR_KPARAM_INFO
	.align		4
.L_13:
        /*0028*/ 	.byte	0x04, 0x17
        /*002a*/ 	.short	(.L_15 - .L_14)
.L_14:
        /*002c*/ 	.word	0x00000000
        /*0030*/ 	.short	0x0004
        /*0032*/ 	.short	0x001c
        /*0034*/ 	.byte	0x00, 0xf0, 0x11, 0x00


	//----- nvinfo : EIATTR_KPARAM_INFO
	.align		4
.L_15:
        /*0038*/ 	.byte	0x04, 0x17
        /*003a*/ 	.short	(.L_17 - .L_16)
.L_16:
        /*003c*/ 	.word	0x00000000
        /*0040*/ 	.short	0x0003
        /*0042*/ 	.short	0x0018
        /*0044*/ 	.byte	0x00, 0xf0, 0x11, 0x00


	//----- nvinfo : EIATTR_KPARAM_INFO
	.align		4
.L_17:
        /*0048*/ 	.byte	0x04, 0x17
        /*004a*/ 	.short	(.L_19 - .L_18)
.L_18:
        /*004c*/ 	.word	0x00000000
        /*0050*/ 	.short	0x0002
        /*0052*/ 	.short	0x0010
        /*0054*/ 	.byte	0x00, 0xf5, 0x21, 0x00


	//----- nvinfo : EIATTR_KPARAM_INFO
	.align		4
.L_19:
        /*0058*/ 	.byte	0x04, 0x17
        /*005a*/ 	.short	(.L_21 - .L_20)
.L_20:
        /*005c*/ 	.word	0x00000000
        /*0060*/ 	.short	0x0001
        /*0062*/ 	.short	0x0008
        /*0064*/ 	.byte	0x00, 0xf5, 0x21, 0x00


	//----- nvinfo : EIATTR_KPARAM_INFO
	.align		4
.L_21:
        /*0068*/ 	.byte	0x04, 0x17
        /*006a*/ 	.short	(.L_23 - .L_22)
.L_22:
        /*006c*/ 	.word	0x00000000
        /*0070*/ 	.short	0x0000
        /*0072*/ 	.short	0x0000
        /*0074*/ 	.byte	0x00, 0xf5, 0x21, 0x00


	//----- nvinfo : EIATTR_SPARSE_MMA_MASK
	.align		4
.L_23:
        /*0078*/ 	.byte	0x03, 0x50
        /*007a*/ 	.short	0x0000


	//----- nvinfo : EIATTR_MAXREG_COUNT
	.align		4
        /*007c*/ 	.byte	0x03, 0x1b
        /*007e*/ 	.short	0x00ff


	//----- nvinfo : EIATTR_NUM_BARRIERS
	.align		4
        /*0080*/ 	.byte	0x02, 0x4c
        /*0082*/ 	.byte	0x01
	.zero		1


	//----- nvinfo : EIATTR_EXTERNS
	.align		4
        /*0084*/ 	.byte	0x04, 0x0f
        /*0086*/ 	.short	(.L_25 - .L_24)


	//   ....[0]....
	.align		4
.L_24:
        /*0088*/ 	.word	index@(vprintf)


	//----- nvinfo : EIATTR_MERCURY_ISA_VERSION
	.align		4
.L_25:
        /*008c*/ 	.byte	0x03, 0x5f
        /*008e*/ 	.short	0x0101


	//----- nvinfo : EIATTR_VRC_CTA_INIT_COUNT
	.align		4
        /*0090*/ 	.byte	0x02, 0x4a
	.zero		1
	.zero		1


	//----- nvinfo : EIATTR_SYSCALL_OFFSETS
	.align		4
        /*0094*/ 	.byte	0x04, 0x46
        /*0096*/ 	.short	(.L_27 - .L_26)


	//   ....[0]....
.L_26:
        /*0098*/ 	.word	0x00000af0


	//   ....[1]....
        /*009c*/ 	.word	0x00000be0


	//   ....[2]....
        /*00a0*/ 	.word	0x00000cb0


	//   ....[3]....
        /*00a4*/ 	.word	0x00000d80


	//   ....[4]....
        /*00a8*/ 	.word	0x00000f80


	//   ....[5]....
        /*00ac*/ 	.word	0x000010d0


	//   ....[6]....
        /*00b0*/ 	.word	0x000011c0


	//   ....[7]....
        /*00b4*/ 	.word	0x00001240


	//----- nvinfo : EIATTR_EXIT_INSTR_OFFSETS
	.align		4
.L_27:
        /*00b8*/ 	.byte	0x04, 0x1c
        /*00ba*/ 	.short	(.L_29 - .L_28)


	//   ....[0]....
.L_28:
        /*00bc*/ 	.word	0x00000130


	//   ....[1]....
        /*00c0*/ 	.word	0x000019f0


	//----- nvinfo : EIATTR_CRS_STACK_SIZE
	.align		4
.L_29:
        /*00c4*/ 	.byte	0x04, 0x1e
        /*00c6*/ 	.short	(.L_31 - .L_30)
.L_30:
        /*00c8*/ 	.word	0x00000000


	//----- nvinfo : EIATTR_CBANK_PARAM_SIZE
	.align		4
.L_31:
        /*00cc*/ 	.byte	0x03, 0x19
        /*00ce*/ 	.short	0x0028


	//----- nvinfo : EIATTR_PARAM_CBANK
	.align		4
        /*00d0*/ 	.byte	0x04, 0x0a
        /*00d2*/ 	.short	(.L_33 - .L_32)
	.align		4
.L_32:
        /*00d4*/ 	.word	index@(.nv.constant0._Z4convPfS_S_iiii)
        /*00d8*/ 	.short	0x0380
        /*00da*/ 	.short	0x0028


	//----- nvinfo : EIATTR_SW_WAR
	.align		4
.L_33:
        /*00dc*/ 	.byte	0x04, 0x36
        /*00de*/ 	.short	(.L_35 - .L_34)
.L_34:
        /*00e0*/ 	.word	0x00000008
.L_35:


//--------------------- .nv.callgraph             --------------------------
	.section	.nv.callgraph,"",@"SHT_CUDA_CALLGRAPH"
	.align	4
	.sectionentsize	8
	.align		4
        /*0000*/ 	.word	0x00000000
	.align		4
        /*0004*/ 	.word	0xffffffff
	.align		4
        /*0008*/ 	.word	index@(_Z4convPfS_S_iiii)
	.align		4
        /*000c*/ 	.word	index@(vprintf)
	.align		4
        /*0010*/ 	.word	0x00000000
	.align		4
        /*0014*/ 	.word	0xfffffffe
	.align		4
        /*0018*/ 	.word	0x00000000
	.align		4
        /*001c*/ 	.word	0xfffffffd
	.align		4
        /*0020*/ 	.word	0x00000000
	.align		4
        /*0024*/ 	.word	0xfffffffc


//--------------------- .nv.constant4             --------------------------
	.section	.nv.constant4,"a",@progbits
	.align	8
	.align		8
.nv.constant4:
        /*0000*/ 	.dword	vprintf
	.align		8
        /*0008*/ 	.dword	$str
	.align		8
        /*0010*/ 	.dword	$str$1


//--------------------- .text._Z4convPfS_S_iiii   --------------------------
	.section	.text._Z4convPfS_S_iiii,"ax",@progbits
	.align	128
        .global         _Z4convPfS_S_iiii
        .type           _Z4convPfS_S_iiii,@function
        .size           _Z4convPfS_S_iiii,(.L_x_24 - _Z4convPfS_S_iiii)
        .other          _Z4convPfS_S_iiii,@"STO_CUDA_ENTRY STV_DEFAULT"
_Z4convPfS_S_iiii:
.text._Z4convPfS_S_iiii:
[----:B------:R-:W0:Y:S01]  /*0000*/  LDC R1, c[0x0][0x37c] ;  /* 0x0000df00ff017b82 */ /* 0x000e220000000800 */
[----:B------:R-:W1:Y:S07]  /*0010*/  S2R R0, SR_TID.Y ;  /* 0x0000000000007919 */ /* 0x000e6e0000002200 */
[----:B------:R-:W2:Y:S01]  /*0020*/  S2UR UR4, SR_CTAID.Y ;  /* 0x00000000000479c3 */ /* 0x000ea20000002600 */
[----:B------:R-:W3:Y:S01]  /*0030*/  LDCU UR9, c[0x0][0x2fc] ;  /* 0x00005f80ff0977ac */ /* 0x000ee20008000800 */
[----:B0-----:R-:W-:Y:S01]  /*0040*/  VIADD R1, R1, 0xfffffff8 ;  /* 0xfffffff801017836 */ /* 0x001fe20000000000 */
[----:B------:R-:W0:Y:S01]  /*0050*/  S2R R10, SR_TID.X ;  /* 0x00000000000a7919 */ /* 0x000e220000002100 */
[----:B------:R-:W2:Y:S04]  /*0060*/  LDCU UR5, c[0x0][0x364] ;  /* 0x00006c80ff0577ac */ /* 0x000ea80008000800 */
[----:B------:R-:W4:Y:S01]  /*0070*/  S2UR UR6, SR_CTAID.X ;  /* 0x00000000000679c3 */ /* 0x000f220000002500 */
[----:B------:R-:W4:Y:S01]  /*0080*/  LDCU UR7, c[0x0][0x360] ;  /* 0x00006c00ff0777ac */ /* 0x000f220008000800 */
[----:B------:R-:W5:Y:S01]  /*0090*/  LDCU.64 UR10, c[0x0][0x398] ;  /* 0x00007300ff0a77ac */ /* 0x000f620008000a00 */
[----:B------:R-:W3:Y:S01]  /*00a0*/  LDCU UR8, c[0x0][0x2f8] ;  /* 0x00005f00ff0877ac */ /* 0x000ee20008000800 */
[----:B--2---:R-:W-:-:S06]  /*00b0*/  UIMAD UR4, UR4, UR5, URZ ;  /* 0x00000005040472a4 */ /* 0x004fcc000f8e02ff */
[----:B-1----:R-:W-:Y:S01]  /*00c0*/  VIADD R19, R0, UR4 ;  /* 0x0000000400137c36 */ /* 0x002fe20008000000 */
[----:B----4-:R-:W-:Y:S01]  /*00d0*/  UIMAD UR5, UR6, UR7, URZ ;  /* 0x00000007060572a4 */ /* 0x010fe2000f8e02ff */
[----:B---3--:R-:W-:-:S03]  /*00e0*/  IADD3 R23, P1, PT, R1, UR8, RZ ;  /* 0x0000000801177c10 */ /* 0x008fc6000ff3e0ff */
[----:B-----5:R-:W-:Y:S02]  /*00f0*/  ISETP.GE.AND P0, PT, R19, UR11, PT ;  /* 0x0000000b13007c0c */ /* 0x020fe4000bf06270 */
[----:B0-----:R-:W-:Y:S01]  /*0100*/  IADD3 R2, PT, PT, R10, UR5, RZ ;  /* 0x000000050a027c10 */ /* 0x001fe2000fffe0ff */
[----:B------:R-:W-:-:S03]  /*0110*/  IMAD.X R22, RZ, RZ, UR9, P1 ;  /* 0x00000009ff167e24 */ /* 0x000fc600088e06ff */
[----:B------:R-:W-:-:S13]  /*0120*/  ISETP.GE.OR P0, PT, R2, UR10, P0 ;  /* 0x0000000a02007c0c */ /* 0x000fda0008706670 */
[----:B------:R-:W-:Y:S05]  /*0130*/  @P0 EXIT ;  /* 0x000000000000094d */ /* 0x000fea0003800000 */
[----:B------:R-:W0:Y:S01]  /*0140*/  LDC R3, c[0x0][0x3a4] ;  /* 0x0000e900ff037b82 */ /* 0x000e220000000800 */
[----:B------:R-:W1:Y:S07]  /*0150*/  LDCU.64 UR36, c[0x0][0x358] ;  /* 0x00006b00ff2477ac */ /* 0x000e6e0008000a00 */
[----:B------:R-:W2:Y:S01]  /*0160*/  LDC.64 R4, c[0x0][0x388] ;  /* 0x0000e200ff047b82 */ /* 0x000ea20000000a00 */
[----:B0-----:R-:W-:Y:S01]  /*0170*/  IMAD.SHL.U32 R16, R3, 0x2, RZ ;  /* 0x0000000203107824 */ /* 0x001fe200078e00ff */
[-C--:B------:R-:W-:Y:S01]  /*0180*/  ISETP.GE.AND P0, PT, R2, R3.reuse, PT ;  /* 0x000000030200720c */ /* 0x080fe20003f06270 */
[----:B------:R-:W-:Y:S01]  /*0190*/  IMAD.IADD R11, R0, 0x1, R3 ;  /* 0x00000001000b7824 */ /* 0x000fe200078e0203 */
[----:B------:R-:W-:-:S02]  /*01a0*/  ISETP.GE.AND P1, PT, R19, R3, PT ;  /* 0x000000031300720c */ /* 0x000fc40003f26270 */
[C-C-:B------:R-:W-:Y:S02]  /*01b0*/  IADD3 R6, PT, PT, R16.reuse, UR11, -R3.reuse ;  /* 0x0000000b10067c10 */ /* 0x140fe4000fffe803 */
[----:B------:R-:W-:Y:S02]  /*01c0*/  IADD3 R28, PT, PT, R16, UR10, RZ ;  /* 0x0000000a101c7c10 */ /* 0x000fe4000fffe0ff */
[----:B------:R-:W-:Y:S02]  /*01d0*/  ISETP.GE.AND P2, PT, R19, R6, PT ;  /* 0x000000061300720c */ /* 0x000fe40003f46270 */
[----:B------:R-:W-:Y:S01]  /*01e0*/  IADD3 R7, PT, PT, -R3, 0x20, RZ ;  /* 0x0000002003077810 */ /* 0x000fe20007ffe1ff */
[----:B------:R-:W-:Y:S01]  /*01f0*/  IMAD.IADD R9, R28, 0x1, -R3 ;  /* 0x000000011c097824 */ /* 0x000fe200078e0a03 */
[-C--:B------:R-:W-:Y:S01]  /*0200*/  ISETP.LT.U32.AND P0, PT, R10, R3.reuse, P0 ;  /* 0x000000030a00720c */ /* 0x080fe20000701070 */
[----:B------:R-:W-:Y:S01]  /*0210*/  IMAD R14, R19, R28, R2 ;  /* 0x0000001c130e7224 */ /* 0x000fe200078e0202 */
[----:B------:R-:W-:-:S02]  /*0220*/  ISETP.LT.U32.AND P1, PT, R0, R3, P1 ;  /* 0x000000030000720c */ /* 0x000fc40000f21070 */
[----:B------:R-:W-:Y:S02]  /*0230*/  ISETP.GE.U32.AND P2, PT, R0, R7, !P2 ;  /* 0x000000070000720c */ /* 0x000fe40005746070 */
[----:B------:R-:W-:-:S04]  /*0240*/  ISETP.GE.AND P3, PT, R2, R9, PT ;  /* 0x000000090200720c */ /* 0x000fc80003f66270 */
[----:B------:R-:W-:-:S03]  /*0250*/  ISETP.GE.U32.AND P3, PT, R10, R7, !P3 ;  /* 0x000000070a00720c */ /* 0x000fc60005f66070 */
[C---:B------:R-:W-:Y:S01]  /*0260*/  @P0 IADD3 R27, PT, PT, R14.reuse, -R3, RZ ;  /* 0x800000030e1b0210 */ /* 0x040fe20007ffe0ff */
[----:B--2---:R-:W-:-:S04]  /*0270*/  IMAD.WIDE R14, R14, 0x4, R4 ;  /* 0x000000040e0e7825 */ /* 0x004fc800078e0204 */
[----:B------:R-:W-:Y:S01]  /*0280*/  @P1 IMAD.IADD R7, R19, 0x1, -R3 ;  /* 0x0000000113071824 */ /* 0x000fe200078e0a03 */
[----:B-1----:R0:W2:Y:S01]  /*0290*/  LDG.E R20, desc[UR36][R14.64] ;  /* 0x000000240e147981 */ /* 0x0020a2000c1e1900 */
[----:B------:R-:W-:Y:S02]  /*02a0*/  @P2 VIADD R13, R11, UR4 ;  /* 0x000000040b0d2c36 */ /* 0x000fe40008000000 */
[C-C-:B------:R-:W-:Y:S02]  /*02b0*/  @P1 IMAD R9, R28.reuse, R7, R2.reuse ;  /* 0x000000071c091224 */ /* 0x140fe400078e0202 */
[----:B------:R-:W-:Y:S02]  /*02c0*/  @P2 IMAD R13, R28, R13, R2 ;  /* 0x0000000d1c0d2224 */ /* 0x000fe400078e0202 */
[----:B------:R-:W-:-:S04]  /*02d0*/  @P0 IMAD.WIDE R26, R27, 0x4, R4 ;  /* 0x000000041b1a0825 */ /* 0x000fc800078e0204 */
[----:B------:R-:W-:Y:S01]  /*02e0*/  @P3 IMAD.WIDE R6, R3, 0x4, R14 ;  /* 0x0000000403063825 */ /* 0x000fe200078e020e */
[----:B------:R1:W3:Y:S03]  /*02f0*/  @P0 LDG.E R25, desc[UR36][R26.64] ;  /* 0x000000241a190981 */ /* 0x0002e6000c1e1900 */
[--C-:B------:R-:W-:Y:S02]  /*0300*/  @P1 IMAD.WIDE R8, R9, 0x4, R4.reuse ;  /* 0x0000000409081825 */ /* 0x100fe400078e0204 */
[----:B------:R4:W5:Y:S02]  /*0310*/  @P3 LDG.E R6, desc[UR36][R6.64] ;  /* 0x0000002406063981 */ /* 0x000964000c1e1900 */
[----:B------:R-:W-:Y:S02]  /*0320*/  @P2 IMAD.WIDE R12, R13, 0x4, R4 ;  /* 0x000000040d0c2825 */ /* 0x000fe400078e0204 */
[----:B------:R4:W5:Y:S04]  /*0330*/  @P1 LDG.E R8, desc[UR36][R8.64] ;  /* 0x0000002408081981 */ /* 0x000968000c1e1900 */
[----:B------:R4:W5:Y:S01]  /*0340*/  @P2 LDG.E R12, desc[UR36][R12.64] ;  /* 0x000000240c0c2981 */ /* 0x000962000c1e1900 */
[----:B------:R-:W0:Y:S01]  /*0350*/  S2R R24, SR_CgaCtaId ;  /* 0x0000000000187919 */ /* 0x000e220000008800 */
[----:B------:R-:W-:-:S02]  /*0360*/  MOV R21, 0x400 ;  /* 0x0000040000157802 */ /* 0x000fc40000000f00 */
[----:B------:R-:W-:Y:S02]  /*0370*/  IADD3 R18, PT, PT, R10, R3, RZ ;  /* 0x000000030a127210 */ /* 0x000fe40007ffe0ff */
[----:B0-----:R-:W-:-:S05]  /*0380*/  LEA R14, R24, R21, 0x18 ;  /* 0x00000015180e7211 */ /* 0x001fca00078ec0ff */
[--C-:B------:R-:W-:Y:S02]  /*0390*/  IMAD R17, R11, 0xc0, R14.reuse ;  /* 0x000000c00b117824 */ /* 0x100fe400078e020e */
[----:B-1----:R-:W-:Y:S02]  /*03a0*/  IMAD R27, R0, 0xc0, R14 ;  /* 0x000000c0001b7824 */ /* 0x002fe400078e020e */
[--C-:B------:R-:W-:Y:S02]  /*03b0*/  IMAD R26, R18, 0x4, R17.reuse ;  /* 0x00000004121a7824 */ /* 0x100fe400078e0211 */
[C-C-:B------:R-:W-:Y:S02]  /*03c0*/  IMAD R15, R3.reuse, 0xc0, R17.reuse ;  /* 0x000000c0030f7824 */ /* 0x140fe400078e0211 */
[----:B------:R-:W-:Y:S01]  /*03d0*/  @P0 IMAD R30, R10, 0x4, R17 ;  /* 0x000000040a1e0824 */ /* 0x000fe200078e0211 */
[----:B----4-:R-:W-:Y:S01]  /*03e0*/  @P3 LEA R7, R3, R26, 0x2 ;  /* 0x0000001a03073211 */ /* 0x010fe200078e10ff */
[----:B------:R-:W-:-:S02]  /*03f0*/  @P1 IMAD R9, R18, 0x4, R27 ;  /* 0x0000000412091824 */ /* 0x000fc400078e021b */
[----:B------:R-:W-:Y:S01]  /*0400*/  @P2 IMAD R13, R18, 0x4, R15 ;  /* 0x00000004120d2824 */ /* 0x000fe200078e020f */
[----:B------:R-:W-:Y:S01]  /*0410*/  BSSY.RECONVERGENT B0, `(.L_x_0) ;  /* 0x0000016000007945 */ /* 0x000fe20003800200 */
[----:B--2---:R0:W-:Y:S04]  /*0420*/  STS [R26], R20 ;  /* 0x000000141a007388 */ /* 0x0041e80000000800 */
[----:B---3--:R0:W-:Y:S04]  /*0430*/  @P0 STS [R30], R25 ;  /* 0x000000191e000388 */ /* 0x0081e80000000800 */
[----:B-----5:R0:W-:Y:S04]  /*0440*/  @P3 STS [R7], R6 ;  /* 0x0000000607003388 */ /* 0x0201e80000000800 */
[----:B------:R0:W-:Y:S04]  /*0450*/  @P1 STS [R9], R8 ;  /* 0x0000000809001388 */ /* 0x0001e80000000800 */
[----:B------:R0:W-:Y:S01]  /*0460*/  @P2 STS [R13], R12 ;  /* 0x0000000c0d002388 */ /* 0x0001e20000000800 */
[----:B------:R-:W-:Y:S05]  /*0470*/  @!P1 BRA `(.L_x_1) ;  /* 0x00000000003c9947 */ /* 0x000fea0003800000 */
[C---:B0-----:R-:W-:Y:S01]  /*0480*/  @P0 IADD3 R6, PT, PT, R19.reuse, -R3, RZ ;  /* 0x8000000313060210 */ /* 0x041fe20007ffe0ff */
[--C-:B------:R-:W-:Y:S01]  /*0490*/  @P0 IMAD.IADD R7, R2, 0x1, -R3.reuse ;  /* 0x0000000102070824 */ /* 0x100fe200078e0a03 */
[----:B------:R-:W-:Y:S01]  /*04a0*/  @P3 IADD3 R9, PT, PT, R18, UR5, RZ ;  /* 0x0000000512093c10 */ /* 0x000fe2000fffe0ff */
[----:B------:R-:W-:Y:S02]  /*04b0*/  @P3 IMAD.IADD R8, R19, 0x1, -R3 ;  /* 0x0000000113083824 */ /* 0x000fe400078e0a03 */
[C---:B------:R-:W-:Y:S02]  /*04c0*/  @P0 IMAD R7, R28.reuse, R6, R7 ;  /* 0x000000061c070224 */ /* 0x040fe400078e0207 */
[----:B------:R-:W-:Y:S02]  /*04d0*/  @P3 IMAD R9, R28, R8, R9 ;  /* 0x000000081c093224 */ /* 0x000fe400078e0209 */
[----:B------:R-:W-:-:S04]  /*04e0*/  @P0 IMAD.WIDE R6, R7, 0x4, R4 ;  /* 0x0000000407060825 */ /* 0x000fc800078e0204 */
[----:B------:R-:W-:Y:S02]  /*04f0*/  @P3 IMAD.WIDE R8, R9, 0x4, R4 ;  /* 0x0000000409083825 */ /* 0x000fe400078e0204 */
[----:B------:R-:W2:Y:S04]  /*0500*/  @P0 LDG.E R6, desc[UR36][R6.64] ;  /* 0x0000002406060981 */ /* 0x000ea8000c1e1900 */
[----:B------:R-:W3:Y:S01]  /*0510*/  @P3 LDG.E R8, desc[UR36][R8.64] ;  /* 0x0000002408083981 */ /* 0x000ee2000c1e1900 */
[----:B------:R-:W-:Y:S02]  /*0520*/  @P3 IMAD.IADD R12, R18, 0x1, R3 ;  /* 0x00000001120c3824 */ /* 0x000fe400078e0203 */
[----:B------:R-:W-:-:S03]  /*0530*/  @P0 IMAD R13, R10, 0x4, R27 ;  /* 0x000000040a0d0824 */ /* 0x000fc600078e021b */
[----:B------:R-:W-:Y:S02]  /*0540*/  @P3 LEA R27, R12, R27, 0x2 ;  /* 0x0000001b0c1b3211 */ /* 0x000fe400078e10ff */
[----:B--2---:R1:W-:Y:S04]  /*0550*/  @P0 STS [R13], R6 ;  /* 0x000000060d000388 */ /* 0x0043e80000000800 */
[----:B---3--:R1:W-:Y:S02]  /*0560*/  @P3 STS [R27], R8 ;  /* 0x000000081b003388 */ /* 0x0083e40000000800 */
.L_x_1:
[----:B------:R-:W-:Y:S05]  /*0570*/  BSYNC.RECONVERGENT B0 ;  /* 0x0000000000007941 */ /* 0x000fea0003800200 */
.L_x_0:
[----:B------:R-:W-:Y:S04]  /*0580*/  BSSY.RECONVERGENT B0, `(.L_x_2) ;  /* 0x0000011000007945 */ /* 0x000fe80003800200 */
[----:B------:R-:W-:Y:S05]  /*0590*/  @!P2 BRA `(.L_x_3) ;  /* 0x00000000003ca947 */ /* 0x000fea0003800000 */
[C---:B0-----:R-:W-:Y:S01]  /*05a0*/  @P0 VIADD R7, R11.reuse, UR4 ;  /* 0x000000040b070c36 */ /* 0x041fe20008000000 */
[----:B------:R-:W-:Y:S01]  /*05b0*/  @P3 IADD3 R9, PT, PT, R11, UR4, RZ ;  /* 0x000000040b093c10 */ /* 0x000fe2000fffe0ff */
[----:B-1----:R-:W-:Y:S01]  /*05c0*/  @P0 IMAD.IADD R6, R2, 0x1, -R3 ;  /* 0x0000000102060824 */ /* 0x002fe200078e0a03 */
[----:B------:R-:W-:-:S03]  /*05d0*/  @P3 IADD3 R8, PT, PT, R18, UR5, RZ ;  /* 0x0000000512083c10 */ /* 0x000fc6000fffe0ff */
[C---:B------:R-:W-:Y:S02]  /*05e0*/  @P0 IMAD R7, R28.reuse, R7, R6 ;  /* 0x000000071c070224 */ /* 0x040fe400078e0206 */
[----:B------:R-:W-:Y:S02]  /*05f0*/  @P3 IMAD R9, R28, R9, R8 ;  /* 0x000000091c093224 */ /* 0x000fe400078e0208 */
[----:B------:R-:W-:-:S04]  /*0600*/  @P0 IMAD.WIDE R6, R7, 0x4, R4 ;  /* 0x0000000407060825 */ /* 0x000fc800078e0204 */
[----:B------:R-:W-:Y:S02]  /*0610*/  @P3 IMAD.WIDE R4, R9, 0x4, R4 ;  /* 0x0000000409043825 */ /* 0x000fe400078e0204 */
[----:B------:R-:W2:Y:S04]  /*0620*/  @P0 LDG.E R6, desc[UR36][R6.64] ;  /* 0x0000002406060981 */ /* 0x000ea8000c1e1900 */
[----:B------:R-:W3:Y:S01]  /*0630*/  @P3 LDG.E R4, desc[UR36][R4.64] ;  /* 0x0000002404043981 */ /* 0x000ee2000c1e1900 */
[----:B------:R-:W-:Y:S01]  /*0640*/  @P3 IMAD.IADD R8, R18, 0x1, R3 ;  /* 0x0000000112083824 */ /* 0x000fe200078e0203 */
[----:B------:R-:W-:-:S03]  /*0650*/  @P0 LEA R3, R10, R15, 0x2 ;  /* 0x0000000f0a030211 */ /* 0x000fc600078e10ff */
[----:B------:R-:W-:Y:S02]  /*0660*/  @P3 IMAD R15, R8, 0x4, R15 ;  /* 0x00000004080f3824 */ /* 0x000fe400078e020f */
[----:B--2---:R2:W-:Y:S04]  /*0670*/  @P0 STS [R3], R6 ;  /* 0x0000000603000388 */ /* 0x0045e80000000800 */
[----:B---3--:R2:W-:Y:S02]  /*0680*/  @P3 STS [R15], R4 ;  /* 0x000000040f003388 */ /* 0x0085e40000000800 */
.L_x_3:
[----:B------:R-:W-:Y:S05]  /*0690*/  BSYNC.RECONVERGENT B0 ;  /* 0x0000000000007941 */ /* 0x000fea0003800200 */
.L_x_2:
[----:B------:R-:W2:Y:S02]  /*06a0*/  LDCU UR4, c[0x0][0x3a0] ;  /* 0x00007400ff0477ac */ /* 0x000ea40008000800 */
[----:B--2---:R-:W2:Y:S08]  /*06b0*/  I2F.U32.RP R3, UR4 ;  /* 0x0000000400037d06 */ /* 0x004eb00008209000 */
[----:B--2---:R-:W2:Y:S02]  /*06c0*/  MUFU.RCP R3, R3 ;  /* 0x0000000300037308 */ /* 0x004ea40000001000 */
[----:B--2---:R-:W-:-:S02]  /*06d0*/  IADD3 R4, PT, PT, R3, 0xffffffe, RZ ;  /* 0x0ffffffe03047810 */ /* 0x004fc40007ffe0ff */
[----:B------:R-:W-:-:S04]  /*06e0*/  LOP3.LUT R3, RZ, UR4, RZ, 0x33, !PT ;  /* 0x00000004ff037c12 */ /* 0x000fc8000f8e33ff */
[----:B------:R2:W0:Y:S02]  /*06f0*/  F2I.FTZ.U32.TRUNC.NTZ R5, R4 ;  /* 0x0000000400057305 */ /* 0x000424000021f000 */
[----:B--2---:R-:W-:Y:S02]  /*0700*/  HFMA2 R4, -RZ, RZ, 0, 0 ;  /* 0x00000000ff047431 */ /* 0x004fe400000001ff */
[----:B0-----:R-:W-:-:S04]  /*0710*/  IMAD.MOV R7, RZ, RZ, -R5 ;  /* 0x000000ffff077224 */ /* 0x001fc800078e0a05 */
[----:B------:R-:W-:-:S04]  /*0720*/  IMAD R7, R7, UR4, RZ ;  /* 0x0000000407077c24 */ /* 0x000fc8000f8e02ff */
[----:B------:R-:W-:-:S06]  /*0730*/  IMAD.HI.U32 R5, R5, R7, R4 ;  /* 0x0000000705057227 */ /* 0x000fcc00078e0004 */
[----:B-1----:R-:W-:-:S04]  /*0740*/  IMAD.HI.U32 R6, R5, R0, RZ ;  /* 0x0000000005067227 */ /* 0x002fc800078e00ff */
[----:B------:R-:W-:-:S04]  /*0750*/  IMAD.HI.U32 R5, R5, R10, RZ ;  /* 0x0000000a05057227 */ /* 0x000fc800078e00ff */
[----:B------:R-:W-:Y:S01]  /*0760*/  IMAD.MOV R7, RZ, RZ, -R6 ;  /* 0x000000ffff077224 */ /* 0x000fe200078e0a06 */
[----:B------:R-:W-:-:S03]  /*0770*/  IADD3 R5, PT, PT, -R5, RZ, RZ ;  /* 0x000000ff05057210 */ /* 0x000fc60007ffe1ff */
[----:B------:R-:W-:Y:S02]  /*0780*/  IMAD R0, R7, UR4, R0 ;  /* 0x0000000407007c24 */ /* 0x000fe4000f8e0200 */
[----:B------:R-:W-:Y:S02]  /*0790*/  IMAD R10, R5, UR4, R10 ;  /* 0x00000004050a7c24 */ /* 0x000fe4000f8e020a */
[----:B------:R-:W0:Y:S01]  /*07a0*/  LDC.64 R4, c[0x0][0x390] ;  /* 0x0000e400ff047b82 */ /* 0x000e220000000a00 */
[----:B------:R-:W-:Y:S02]  /*07b0*/  ISETP.GE.U32.AND P0, PT, R0, UR4, PT ;  /* 0x0000000400007c0c */ /* 0x000fe4000bf06070 */
[----:B------:R-:W-:-:S11]  /*07c0*/  ISETP.GE.U32.AND P1, PT, R10, UR4, PT ;  /* 0x000000040a007c0c */ /* 0x000fd6000bf26070 */
[----:B------:R-:W-:Y:S02]  /*07d0*/  @P0 VIADD R0, R0, -UR4 ;  /* 0x8000000400000c36 */ /* 0x000fe40008000000 */
[----:B------:R-:W-:Y:S02]  /*07e0*/  @P1 IADD3 R10, PT, PT, R10, -UR4, RZ ;  /* 0x800000040a0a1c10 */ /* 0x000fe4000fffe0ff */
[----:B------:R-:W-:Y:S02]  /*07f0*/  ISETP.NE.U32.AND P1, PT, RZ, UR4, PT ;  /* 0x00000004ff007c0c */ /* 0x000fe4000bf25070 */
[----:B------:R-:W-:Y:S02]  /*0800*/  ISETP.GE.U32.AND P0, PT, R0, UR4, PT ;  /* 0x0000000400007c0c */ /* 0x000fe4000bf06070 */
[----:B------:R-:W-:-:S11]  /*0810*/  ISETP.GE.U32.AND P2, PT, R10, UR4, PT ;  /* 0x000000040a007c0c */ /* 0x000fd6000bf46070 */
[----:B------:R-:W-:Y:S02]  /*0820*/  @P0 VIADD R0, R0, -UR4 ;  /* 0x8000000400000c36 */ /* 0x000fe40008000000 */
[----:B------:R-:W-:-:S03]  /*0830*/  @P2 IADD3 R10, PT, PT, R10, -UR4, RZ ;  /* 0x800000040a0a2c10 */ /* 0x000fc6000fffe0ff */
[C---:B------:R-:W-:Y:S02]  /*0840*/  SEL R0, R3.reuse, R0, !P1 ;  /* 0x0000000003007207 */ /* 0x040fe40004800000 */
[----:B------:R-:W-:-:S05]  /*0850*/  SEL R3, R3, R10, !P1 ;  /* 0x0000000a03037207 */ /* 0x000fca0004800000 */
[----:B------:R-:W-:-:S04]  /*0860*/  IMAD R7, R0, UR4, R3 ;  /* 0x0000000400077c24 */ /* 0x000fc8000f8e0203 */
[----:B0-----:R-:W-:-:S06]  /*0870*/  IMAD.WIDE.U32 R4, R7, 0x4, R4 ;  /* 0x0000000407047825 */ /* 0x001fcc00078e0004 */
[----:B------:R-:W2:Y:S01]  /*0880*/  LDG.E R4, desc[UR36][R4.64] ;  /* 0x0000002404047981 */ /* 0x000ea2000c1e1900 */
[----:B------:R-:W-:Y:S01]  /*0890*/  VIADD R21, R21, 0x2400 ;  /* 0x0000240015157836 */ /* 0x000fe20000000000 */
[----:B------:R-:W-:Y:S01]  /*08a0*/  LOP3.LUT P0, RZ, R19, R2, RZ, 0xfc, !PT ;  /* 0x0000000213ff7212 */ /* 0x000fe2000780fcff */
[----:B------:R-:W-:Y:S03]  /*08b0*/  BSSY.RECONVERGENT B7, `(.L_x_4) ;  /* 0x000009f000077945 */ /* 0x000fe60003800200 */
[----:B------:R-:W-:Y:S02]  /*08c0*/  LEA R21, R24, R21, 0x18 ;  /* 0x0000001518157211 */ /* 0x000fe400078ec0ff */
[----:B------:R-:W-:Y:S02]  /*08d0*/  ISETP.LT.OR P0, PT, R16, -0x1f, P0 ;  /* 0xffffffe11000780c */ /* 0x000fe40000701670 */
[----:B------:R-:W-:-:S05]  /*08e0*/  LEA R0, R0, R21, 0x6 ;  /* 0x0000001500007211 */ /* 0x000fca00078e30ff */
[----:B------:R-:W-:-:S05]  /*08f0*/  IMAD R3, R3, 0x4, R0 ;  /* 0x0000000403037824 */ /* 0x000fca00078e0200 */
[----:B--2---:R0:W-:Y:S01]  /*0900*/  STS [R3], R4 ;  /* 0x0000000403007388 */ /* 0x0041e20000000800 */
[----:B------:R-:W-:Y:S06]  /*0910*/  BAR.SYNC.DEFER_BLOCKING 0x0 ;  /* 0x0000000000007b1d */ /* 0x000fec0000010000 */
[----:B------:R-:W-:Y:S05]  /*0920*/  @P0 BRA `(.L_x_5) ;  /* 0x00000008005c0947 */ /* 0x000fea0003800000 */
[----:B------:R-:W-:-:S07]  /*0930*/  MOV R27, RZ ;  /* 0x000000ff001b7202 */ /* 0x000fce0000000f00 */
.L_x_16:
[----:B0-----:R-:W0:Y:S01]  /*0940*/  S2R R3, SR_CgaCtaId ;  /* 0x0000000000037919 */ /* 0x001e220000008800 */
[----:B------:R-:W-:Y:S01]  /*0950*/  VIADD R4, R16, 0x20 ;  /* 0x0000002010047836 */ /* 0x000fe20000000000 */
[----:B------:R-:W-:-:S04]  /*0960*/  MOV R0, 0x400 ;  /* 0x0000040000007802 */ /* 0x000fc80000000f00 */
[----:B------:R-:W-:Y:S02]  /*0970*/  ISETP.GE.AND P0, PT, R4, 0x4, PT ;  /* 0x000000040400780c */ /* 0x000fe40003f06270 */
[----:B0-----:R-:W-:Y:S02]  /*0980*/  LEA R0, R3, R0, 0x18 ;  /* 0x0000000003007211 */ /* 0x001fe400078ec0ff */
[----:B------:R-:W-:-:S03]  /*0990*/  MOV R3, RZ ;  /* 0x000000ff00037202 */ /* 0x000fc60000000f00 */
[----:B------:R-:W-:-:S06]  /*09a0*/  IMAD R24, R27, 0xc0, R0 ;  /* 0x000000c01b187824 */ /* 0x000fcc00078e0200 */
[----:B------:R-:W-:Y:S05]  /*09b0*/  @!P0 BRA `(.L_x_6) ;  /* 0x0000000400108947 */ /* 0x000fea0003800000 */
[----:B------:R-:W-:Y:S01]  /*09c0*/  BSSY.RECONVERGENT B6, `(.L_x_6) ;  /* 0x0000043000067945 */ /* 0x000fe20003800200 */
[----:B------:R-:W-:-:S07]  /*09d0*/  IMAD.MOV.U32 R29, RZ, RZ, RZ ;  /* 0x000000ffff1d7224 */ /* 0x000fce00078e00ff */
.L_x_11:
[----:B------:R-:W0:Y:S01]  /*09e0*/  LDC.64 R30, c[0x0][0x388] ;  /* 0x0000e200ff1e7b82 */ /* 0x000e220000000a00 */
[----:B------:R-:W-:Y:S01]  /*09f0*/  IMAD R3, R28, R27, R29 ;  /* 0x0000001b1c037224 */ /* 0x000fe200078e021d */
[----:B------:R-:W-:Y:S01]  /*0a00*/  LEA R0, R29, R24, 0x2 ;  /* 0x000000181d007211 */ /* 0x000fe200078e10ff */
[----:B------:R-:W1:Y:S05]  /*0a10*/  LDCU.64 UR4, c[0x4][0x8] ;  /* 0x01000100ff0477ac */ /* 0x000e6a0008000a00 */
[----:B------:R-:W2:Y:S01]  /*0a20*/  LDS R0, [R0] ;  /* 0x0000000000007984 */ /* 0x000ea20000000800 */
[----:B0-----:R-:W-:-:S05]  /*0a30*/  IMAD.WIDE R30, R3, 0x4, R30 ;  /* 0x00000004031e7825 */ /* 0x001fca00078e021e */
[----:B------:R-:W2:Y:S01]  /*0a40*/  LDG.E R3, desc[UR36][R30.64] ;  /* 0x000000241e037981 */ /* 0x000ea2000c1e1900 */
[----:B------:R-:W-:Y:S01]  /*0a50*/  MOV R8, 0x0 ;  /* 0x0000000000087802 */ /* 0x000fe20000000f00 */
[----:B-1----:R-:W-:Y:S01]  /*0a60*/  IMAD.U32 R4, RZ, RZ, UR4 ;  /* 0x00000004ff047e24 */ /* 0x002fe2000f8e00ff */
[----:B------:R-:W-:Y:S01]  /*0a70*/  MOV R5, UR5 ;  /* 0x0000000500057c02 */ /* 0x000fe20008000f00 */
[----:B------:R-:W-:Y:S01]  /*0a80*/  IMAD.MOV.U32 R6, RZ, RZ, R23 ;  /* 0x000000ffff067224 */ /* 0x000fe200078e0017 */
[----:B------:R-:W-:Y:S02]  /*0a90*/  MOV R7, R22 ;  /* 0x0000001600077202 */ /* 0x000fe40000000f00 */
[----:B------:R-:W0:Y:S01]  /*0aa0*/  LDC.64 R8, c[0x4][R8] ;  /* 0x0100000008087b82 */ /* 0x000e220000000a00 */
[----:B--2---:R-:W-:-:S06]  /*0ab0*/  FADD R10, R0, -R3 ;  /* 0x80000003000a7221 */ /* 0x004fcc0000000000 */
[----:B------:R-:W1:Y:S02]  /*0ac0*/  F2F.F64.F32 R10, R10 ;  /* 0x0000000a000a7310 */ /* 0x000e640000201800 */
[----:B01----:R1:W-:Y:S02]  /*0ad0*/  STL.64 [R1], R10 ;  /* 0x0000000a01007387 */ /* 0x0033e40000100a00 */
[----:B------:R-:W-:-:S07]  /*0ae0*/  LEPC R20, `(.L_x_7) ;  /* 0x000000001014794e */ /* 0x000fce0000000000 */
[----:B-1----:R-:W-:Y:S05]  /*0af0*/  CALL.ABS.NOINC R8 ;  /* 0x0000000008007343 */ /* 0x002fea0003c00000 */
.L_x_7:
[----:B------:R-:W2:Y:S01]  /*0b00*/  LDG.E R3, desc[UR36][R30.64+0x4] ;  /* 0x000004241e037981 */ /* 0x000ea2000c1e1900 */
[----:B------:R-:W-:Y:S01]  /*0b10*/  IMAD R26, R29, 0x4, R24 ;  /* 0x000000041d1a7824 */ /* 0x000fe200078e0218 */
[----:B------:R-:W-:Y:S01]  /*0b20*/  MOV R25, 0x0 ;  /* 0x0000000000197802 */ /* 0x000fe20000000f00 */
[----:B------:R-:W0:Y:S01]  /*0b30*/  LDCU.64 UR4, c[0x4][0x8] ;  /* 0x01000100ff0477ac */ /* 0x000e220008000a00 */
[----:B------:R-:W-:Y:S01]  /*0b40*/  MOV R6, R23 ;  /* 0x0000001700067202 */ /* 0x000fe20000000f00 */
[----:B------:R-:W-:Y:S01]  /*0b50*/  IMAD.MOV.U32 R7, RZ, RZ, R22 ;  /* 0x000000ffff077224 */ /* 0x000fe200078e0016 */
[----:B------:R-:W2:Y:S01]  /*0b60*/  LDS R10, [R26+0x4] ;  /* 0x000004001a0a7984 */ /* 0x000ea20000000800 */
[----:B------:R1:W3:Y:S01]  /*0b70*/  LDC.64 R8, c[0x4][R25] ;  /* 0x0100000019087b82 */ /* 0x0002e20000000a00 */
[----:B0-----:R-:W-:Y:S01]  /*0b80*/  MOV R4, UR4 ;  /* 0x0000000400047c02 */ /* 0x001fe20008000f00 */
[----:B------:R-:W-:Y:S02]  /*0b90*/  IMAD.U32 R5, RZ, RZ, UR5 ;  /* 0x00000005ff057e24 */ /* 0x000fe4000f8e00ff */
[----:B--2---:R-:W-:-:S06]  /*0ba0*/  FADD R10, R10, -R3 ;  /* 0x800000030a0a7221 */ /* 0x004fcc0000000000 */
[----:B------:R-:W0:Y:S02]  /*0bb0*/  F2F.F64.F32 R10, R10 ;  /* 0x0000000a000a7310 */ /* 0x000e240000201800 */
[----:B0--3--:R1:W-:Y:S02]  /*0bc0*/  STL.64 [R1], R10 ;  /* 0x0000000a01007387 */ /* 0x0093e40000100a00 */
[----:B------:R-:W-:-:S07]  /*0bd0*/  LEPC R20, `(.L_x_8) ;  /* 0x000000001014794e */ /* 0x000fce0000000000 */
[----:B-1----:R-:W-:Y:S05]  /*0be0*/  CALL.ABS.NOINC R8 ;  /* 0x0000000008007343 */ /* 0x002fea0003c00000 */
.L_x_8:
[----:B------:R-:W2:Y:S01]  /*0bf0*/  LDG.E R3, desc[UR36][R30.64+0x8] ;  /* 0x000008241e037981 */ /* 0x000ea2000c1e1900 */
[----:B------:R0:W1:Y:S01]  /*0c00*/  LDC.64 R8, c[0x4][R25] ;  /* 0x0100000019087b82 */ /* 0x0000620000000a00 */
[----:B------:R-:W3:Y:S01]  /*0c10*/  LDCU.64 UR4, c[0x4][0x8] ;  /* 0x01000100ff0477ac */ /* 0x000ee20008000a00 */
[----:B------:R-:W-:Y:S01]  /*0c20*/  MOV R6, R23 ;  /* 0x0000001700067202 */ /* 0x000fe20000000f00 */
[----:B------:R-:W2:Y:S01]  /*0c30*/  LDS R10, [R26+0x8] ;  /* 0x000008001a0a7984 */ /* 0x000ea20000000800 */
[----:B------:R-:W-:Y:S01]  /*0c40*/  IMAD.MOV.U32 R7, RZ, RZ, R22 ;  /* 0x000000ffff077224 */ /* 0x000fe200078e0016 */
[----:B---3--:R-:W-:Y:S01]  /*0c50*/  MOV R4, UR4 ;  /* 0x0000000400047c02 */ /* 0x008fe20008000f00 */
[----:B------:R-:W-:Y:S02]  /*0c60*/  IMAD.U32 R5, RZ, RZ, UR5 ;  /* 0x00000005ff057e24 */ /* 0x000fe4000f8e00ff */
[----:B--2---:R-:W-:-:S06]  /*0c70*/  FADD R10, R10, -R3 ;  /* 0x800000030a0a7221 */ /* 0x004fcc0000000000 */
[----:B------:R-:W2:Y:S02]  /*0c80*/  F2F.F64.F32 R10, R10 ;  /* 0x0000000a000a7310 */ /* 0x000ea40000201800 */
[----:B-12---:R0:W-:Y:S02]  /*0c90*/  STL.64 [R1], R10 ;  /* 0x0000000a01007387 */ /* 0x0061e40000100a00 */
[----:B------:R-:W-:-:S07]  /*0ca0*/  LEPC R20, `(.L_x_9) ;  /* 0x000000001014794e */ /* 0x000fce0000000000 */
[----:B0-----:R-:W-:Y:S05]  /*0cb0*/  CALL.ABS.NOINC R8 ;  /* 0x0000000008007343 */ /* 0x001fea0003c00000 */
.L_x_9:
        /* <DEDUP_REMOVED lines=8> */
[----:B--2---:R-:W-:-:S04]  /*0d40*/  FADD R0, R0, -R31 ;  /* 0x8000001f00007221 */ /* 0x004fc80000000000 */
[----:B------:R-:W2:Y:S02]  /*0d50*/  F2F.F64.F32 R10, R0 ;  /* 0x00000000000a7310 */ /* 0x000ea40000201800 */
[----:B-12---:R0:W-:Y:S02]  /*0d60*/  STL.64 [R1], R10 ;  /* 0x0000000a01007387 */ /* 0x0061e40000100a00 */
[----:B------:R-:W-:-:S07]  /*0d70*/  LEPC R20, `(.L_x_10) ;  /* 0x000000001014794e */ /* 0x000fce0000000000 */
[----:B0-----:R-:W-:Y:S05]  /*0d80*/  CALL.ABS.NOINC R8 ;  /* 0x0000000008007343 */ /* 0x001fea0003c00000 */
.L_x_10:
[----:B------:R-:W-:Y:S01]  /*0d90*/  IADD3 R0, PT, PT, R16, 0x20, RZ ;  /* 0x0000002010007810 */ /* 0x000fe20007ffe0ff */
[----:B------:R-:W-:-:S03]  /*0da0*/  VIADD R29, R29, 0x4 ;  /* 0x000000041d1d7836 */ /* 0x000fc60000000000 */
[----:B------:R-:W-:-:S04]  /*0db0*/  VIMNMX R0, PT, PT, R0, 0x1, !PT ;  /* 0x0000000100007848 */ /* 0x000fc80007fe0100 */
[----:B------:R-:W-:-:S04]  /*0dc0*/  LOP3.LUT R3, R0, 0x7ffffffc, RZ, 0xc0, !PT ;  /* 0x7ffffffc00037812 */ /* 0x000fc800078ec0ff */
[----:B------:R-:W-:-:S13]  /*0dd0*/  ISETP.NE.AND P0, PT, R29, R3, PT ;  /* 0x000000031d00720c */ /* 0x000fda0003f05270 */
[----:B------:R-:W-:Y:S05]  /*0de0*/  @P0 BRA `(.L_x_11) ;  /* 0xfffffff800fc0947 */ /* 0x000fea000383ffff */
[----:B------:R-:W-:Y:S05]  /*0df0*/  BSYNC.RECONVERGENT B6 ;  /* 0x0000000000067941 */ /* 0x000fea0003800200 */
.L_x_6:
[----:B------:R-:W-:-:S04]  /*0e00*/  IADD3 R0, PT, PT, R16, 0x20, RZ ;  /* 0x0000002010007810 */ /* 0x000fc80007ffe0ff */
[----:B------:R-:W-:-:S04]  /*0e10*/  VIMNMX R0, PT, PT, R0, 0x1, !PT ;  /* 0x0000000100007848 */ /* 0x000fc80007fe0100 */
[----:B------:R-:W-:-:S04]  /*0e20*/  LOP3.LUT R25, R0, 0x3, RZ, 0xc0, !PT ;  /* 0x0000000300197812 */ /* 0x000fc800078ec0ff */
[----:B------:R-:W-:-:S13]  /*0e30*/  ISETP.NE.AND P0, PT, R25, RZ, PT ;  /* 0x000000ff1900720c */ /* 0x000fda0003f05270 */
[----:B------:R-:W-:Y:S05]  /*0e40*/  @!P0 BRA `(.L_x_12) ;  /* 0x0000000000e08947 */ /* 0x000fea0003800000 */
[----:B------:R-:W0:Y:S01]  /*0e50*/  LDC.64 R30, c[0x0][0x388] ;  /* 0x0000e200ff1e7b82 */ /* 0x000e220000000a00 */
[----:B------:R-:W-:Y:S02]  /*0e60*/  IMAD R5, R28, R27, R3 ;  /* 0x0000001b1c057224 */ /* 0x000fe400078e0203 */
[----:B------:R-:W-:Y:S01]  /*0e70*/  IMAD R24, R3, 0x4, R24 ;  /* 0x0000000403187824 */ /* 0x000fe200078e0218 */
[----:B------:R-:W-:Y:S01]  /*0e80*/  MOV R8, 0x0 ;  /* 0x0000000000087802 */ /* 0x000fe20000000f00 */
[----:B------:R-:W1:Y:S03]  /*0e90*/  LDCU.64 UR4, c[0x4][0x8] ;  /* 0x01000100ff0477ac */ /* 0x000e660008000a00 */
[----:B------:R-:W2:Y:S01]  /*0ea0*/  LDS R10, [R24] ;  /* 0x00000000180a7984 */ /* 0x000ea20000000800 */
[----:B0-----:R-:W-:-:S05]  /*0eb0*/  IMAD.WIDE R30, R5, 0x4, R30 ;  /* 0x00000004051e7825 */ /* 0x001fca00078e021e */
[----:B------:R-:W2:Y:S01]  /*0ec0*/  LDG.E R5, desc[UR36][R30.64] ;  /* 0x000000241e057981 */ /* 0x000ea2000c1e1900 */
[----:B------:R-:W0:Y:S01]  /*0ed0*/  LDC.64 R8, c[0x4][R8] ;  /* 0x0100000008087b82 */ /* 0x000e220000000a00 */
[----:B------:R-:W-:Y:S01]  /*0ee0*/  ISETP.NE.AND P0, PT, R25, 0x1, PT ;  /* 0x000000011900780c */ /* 0x000fe20003f05270 */
[----:B------:R-:W-:Y:S01]  /*0ef0*/  IMAD.MOV.U32 R7, RZ, RZ, R22 ;  /* 0x000000ffff077224 */ /* 0x000fe200078e0016 */
[----:B-1----:R-:W-:Y:S02]  /*0f00*/  MOV R4, UR4 ;  /* 0x0000000400047c02 */ /* 0x002fe40008000f00 */
[----:B------:R-:W-:Y:S02]  /*0f10*/  P2R R0, PR, RZ, 0x1 ;  /* 0x00000001ff007803 */ /* 0x000fe40000000000 */
[----:B------:R-:W-:Y:S01]  /*0f20*/  MOV R6, R23 ;  /* 0x0000001700067202 */ /* 0x000fe20000000f00 */
[----:B--2---:R-:W-:Y:S01]  /*0f30*/  FADD R10, R10, -R5 ;  /* 0x800000050a0a7221 */ /* 0x004fe20000000000 */
[----:B------:R-:W-:-:S05]  /*0f40*/  IMAD.U32 R5, RZ, RZ, UR5 ;  /* 0x00000005ff057e24 */ /* 0x000fca000f8e00ff */
[----:B------:R-:W1:Y:S02]  /*0f50*/  F2F.F64.F32 R10, R10 ;  /* 0x0000000a000a7310 */ /* 0x000e640000201800 */
[----:B01----:R1:W-:Y:S02]  /*0f60*/  STL.64 [R1], R10 ;  /* 0x0000000a01007387 */ /* 0x0033e40000100a00 */
[----:B------:R-:W-:-:S07]  /*0f70*/  LEPC R20, `(.L_x_13) ;  /* 0x000000001014794e */ /* 0x000fce0000000000 */
[----:B-1----:R-:W-:Y:S05]  /*0f80*/  CALL.ABS.NOINC R8 ;  /* 0x0000000008007343 */ /* 0x002fea0003c00000 */
.L_x_13:
[----:B------:R-:W-:-:S13]  /*0f90*/  ISETP.NE.AND P6, PT, R25, 0x1, PT ;  /* 0x000000011900780c */ /* 0x000fda0003fc5270 */
[----:B------:R-:W-:Y:S05]  /*0fa0*/  @!P6 BRA `(.L_x_12) ;  /* 0x000000000088e947 */ /* 0x000fea0003800000 */
[----:B------:R-:W2:Y:S01]  /*0fb0*/  LDG.E R3, desc[UR36][R30.64+0x4] ;  /* 0x000004241e037981 */ /* 0x000ea2000c1e1900 */
[----:B------:R-:W-:Y:S01]  /*0fc0*/  MOV R25, 0x0 ;  /* 0x0000000000197802 */ /* 0x000fe20000000f00 */
[----:B------:R-:W0:Y:S01]  /*0fd0*/  LDCU.64 UR4, c[0x4][0x8] ;  /* 0x01000100ff0477ac */ /* 0x000e220008000a00 */
[----:B------:R-:W-:Y:S01]  /*0fe0*/  IMAD.MOV.U32 R6, RZ, RZ, R23 ;  /* 0x000000ffff067224 */ /* 0x000fe200078e0017 */
[----:B------:R-:W2:Y:S01]  /*0ff0*/  LDS R0, [R24+0x4] ;  /* 0x0000040018007984 */ /* 0x000ea20000000800 */
[----:B------:R1:W3:Y:S01]  /*1000*/  LDC.64 R8, c[0x4][R25] ;  /* 0x0100000019087b82 */ /* 0x0002e20000000a00 */
[----:B------:R-:W-:Y:S01]  /*1010*/  MOV R7, R22 ;  /* 0x0000001600077202 */ /* 0x000fe20000000f00 */
[----:B0-----:R-:W-:Y:S01]  /*1020*/  IMAD.U32 R4, RZ, RZ, UR4 ;  /* 0x00000004ff047e24 */ /* 0x001fe2000f8e00ff */
[----:B------:R-:W-:Y:S01]  /*1030*/  MOV R5, UR5 ;  /* 0x0000000500057c02 */ /* 0x000fe20008000f00 */
[----:B--2---:R-:W-:Y:S01]  /*1040*/  FADD R0, R0, -R3 ;  /* 0x8000000300007221 */ /* 0x004fe20000000000 */
[----:B------:R-:W-:-:S03]  /*1050*/  IADD3 R3, PT, PT, R16, 0x20, RZ ;  /* 0x0000002010037810 */ /* 0x000fc60007ffe0ff */
[----:B------:R0:W2:Y:S01]  /*1060*/  F2F.F64.F32 R10, R0 ;  /* 0x00000000000a7310 */ /* 0x0000a20000201800 */
[----:B------:R-:W-:-:S04]  /*1070*/  VIMNMX R3, PT, PT, R3, 0x1, !PT ;  /* 0x0000000103037848 */ /* 0x000fc80007fe0100 */
[----:B------:R-:W-:-:S04]  /*1080*/  LOP3.LUT R26, R3, 0x3, RZ, 0xc0, !PT ;  /* 0x00000003031a7812 */ /* 0x000fc800078ec0ff */
[----:B------:R-:W-:-:S04]  /*1090*/  ISETP.NE.AND P0, PT, R26, 0x2, PT ;  /* 0x000000021a00780c */ /* 0x000fc80003f05270 */
[----:B0-----:R-:W-:Y:S01]  /*10a0*/  P2R R0, PR, RZ, 0x1 ;  /* 0x00000001ff007803 */ /* 0x001fe20000000000 */
[----:B--23--:R1:W-:Y:S08]  /*10b0*/  STL.64 [R1], R10 ;  /* 0x0000000a01007387 */ /* 0x00c3f00000100a00 */
[----:B------:R-:W-:-:S07]  /*10c0*/  LEPC R20, `(.L_x_14) ;  /* 0x000000001014794e */ /* 0x000fce0000000000 */
[----:B-1----:R-:W-:Y:S05]  /*10d0*/  CALL.ABS.NOINC R8 ;  /* 0x0000000008007343 */ /* 0x002fea0003c00000 */
.L_x_14:
[----:B------:R-:W-:-:S13]  /*10e0*/  ISETP.NE.AND P6, PT, R26, 0x2, PT ;  /* 0x000000021a00780c */ /* 0x000fda0003fc5270 */
[----:B------:R-:W-:Y:S05]  /*10f0*/  @!P6 BRA `(.L_x_12) ;  /* 0x000000000034e947 */ /* 0x000fea0003800000 */
[----:B------:R-:W2:Y:S01]  /*1100*/  LDG.E R31, desc[UR36][R30.64+0x8] ;  /* 0x000008241e1f7981 */ /* 0x000ea2000c1e1900 */
[----:B------:R0:W1:Y:S01]  /*1110*/  LDC.64 R8, c[0x4][R25] ;  /* 0x0100000019087b82 */ /* 0x0000620000000a00 */
[----:B------:R-:W3:Y:S01]  /*1120*/  LDCU.64 UR4, c[0x4][0x8] ;  /* 0x01000100ff0477ac */ /* 0x000ee20008000a00 */
[----:B------:R-:W-:Y:S01]  /*1130*/  IMAD.MOV.U32 R6, RZ, RZ, R23 ;  /* 0x000000ffff067224 */ /* 0x000fe200078e0017 */
[----:B------:R-:W2:Y:S01]  /*1140*/  LDS R0, [R24+0x8] ;  /* 0x0000080018007984 */ /* 0x000ea20000000800 */
[----:B------:R-:W-:Y:S01]  /*1150*/  MOV R7, R22 ;  /* 0x0000001600077202 */ /* 0x000fe20000000f00 */
[----:B---3--:R-:W-:Y:S01]  /*1160*/  IMAD.U32 R4, RZ, RZ, UR4 ;  /* 0x00000004ff047e24 */ /* 0x008fe2000f8e00ff */
[----:B------:R-:W-:Y:S01]  /*1170*/  MOV R5, UR5 ;  /* 0x0000000500057c02 */ /* 0x000fe20008000f00 */
[----:B--2---:R-:W-:-:S04]  /*1180*/  FADD R0, R0, -R31 ;  /* 0x8000001f00007221 */ /* 0x004fc80000000000 */
[----:B------:R-:W2:Y:S02]  /*1190*/  F2F.F64.F32 R10, R0 ;  /* 0x00000000000a7310 */ /* 0x000ea40000201800 */
[----:B-12---:R0:W-:Y:S02]  /*11a0*/  STL.64 [R1], R10 ;  /* 0x0000000a01007387 */ /* 0x0061e40000100a00 */
[----:B------:R-:W-:-:S07]  /*11b0*/  LEPC R20, `(.L_x_12) ;  /* 0x000000001014794e */ /* 0x000fce0000000000 */
[----:B0-----:R-:W-:Y:S05]  /*11c0*/  CALL.ABS.NOINC R8 ;  /* 0x0000000008007343 */ /* 0x001fea0003c00000 */
.L_x_12:
[----:B------:R-:W-:Y:S01]  /*11d0*/  MOV R8, 0x0 ;  /* 0x0000000000087802 */ /* 0x000fe20000000f00 */
[----:B------:R-:W0:Y:S01]  /*11e0*/  LDCU.64 UR4, c[0x4][0x10] ;  /* 0x01000200ff0477ac */ /* 0x000e220008000a00 */
[----:B------:R-:W-:-:S04]  /*11f0*/  CS2R R6, SRZ ;  /* 0x0000000000067805 */ /* 0x000fc8000001ff00 */
[----:B------:R-:W1:Y:S01]  /*1200*/  LDC.64 R8, c[0x4][R8] ;  /* 0x0100000008087b82 */ /* 0x000e620000000a00 */
[----:B0-----:R-:W-:Y:S01]  /*1210*/  IMAD.U32 R4, RZ, RZ, UR4 ;  /* 0x00000004ff047e24 */ /* 0x001fe2000f8e00ff */
[----:B------:R-:W-:-:S07]  /*1220*/  MOV R5, UR5 ;  /* 0x0000000500057c02 */ /* 0x000fce0008000f00 */
[----:B------:R-:W-:-:S07]  /*1230*/  LEPC R20, `(.L_x_15) ;  /* 0x000000001014794e */ /* 0x000fce0000000000 */
[----:B-1----:R-:W-:Y:S05]  /*1240*/  CALL.ABS.NOINC R8 ;  /* 0x0000000008007343 */ /* 0x002fea0003c00000 */
.L_x_15:
[----:B------:R-:W-:Y:S01]  /*1250*/  VIADD R0, R16, 0x20 ;  /* 0x0000002010007836 */ /* 0x000fe20000000000 */
[----:B------:R-:W-:-:S04]  /*1260*/  IADD3 R27, PT, PT, R27, 0x1, RZ ;  /* 0x000000011b1b7810 */ /* 0x000fc80007ffe0ff */
[----:B------:R-:W-:-:S04]  /*1270*/  VIMNMX R0, PT, PT, R0, 0x1, !PT ;  /* 0x0000000100007848 */ /* 0x000fc80007fe0100 */
[----:B------:R-:W-:-:S13]  /*1280*/  ISETP.NE.AND P0, PT, R27, R0, PT ;  /* 0x000000001b00720c */ /* 0x000fda0003f05270 */
[----:B------:R-:W-:Y:S05]  /*1290*/  @P0 BRA `(.L_x_16) ;  /* 0xfffffff400a80947 */ /* 0x000fea000383ffff */
.L_x_5:
[----:B------:R-:W-:Y:S05]  /*12a0*/  BSYNC.RECONVERGENT B7 ;  /* 0x0000000000077941 */ /* 0x000fea0003800200 */
.L_x_4:
[----:B------:R-:W1:Y:S01]  /*12b0*/  LDCU UR4, c[0x0][0x3a4] ;  /* 0x00007480ff0477ac */ /* 0x000e620008000800 */
[----:B------:R-:W-:Y:S02]  /*12c0*/  HFMA2 R11, -RZ, RZ, 0, 0 ;  /* 0x00000000ff0b7431 */ /* 0x000fe400000001ff */
[----:B-1----:R-:W-:-:S05]  /*12d0*/  IMAD R14, RZ, RZ, -UR4 ;  /* 0x80000004ff0e7e24 */ /* 0x002fca000f8e02ff */
[----:B------:R-:W-:-:S13]  /*12e0*/  ISETP.LE.AND P0, PT, R14, UR4, PT ;  /* 0x000000040e007c0c */ /* 0x000fda000bf03270 */
[----:B------:R-:W-:Y:S05]  /*12f0*/  @!P0 BRA `(.L_x_17) ;  /* 0x0000000400a88947 */ /* 0x000fea0003800000 */
[----:B------:R-:W1:Y:S01]  /*1300*/  S2R R0, SR_TID.Y ;  /* 0x0000000000007919 */ /* 0x000e620000002200 */
[----:B------:R-:W2:Y:S01]  /*1310*/  S2UR UR5, SR_CgaCtaId ;  /* 0x00000000000579c3 */ /* 0x000ea20000008800 */
[----:B------:R-:W1:Y:S01]  /*1320*/  LDCU UR4, c[0x0][0x3a4] ;  /* 0x00007480ff0477ac */ /* 0x000e620008000800 */
[----:B0-----:R-:W-:Y:S01]  /*1330*/  LOP3.LUT R4, R16, 0x6, RZ, 0xc0, !PT ;  /* 0x0000000610047812 */ /* 0x001fe200078ec0ff */
[----:B------:R-:W0:Y:S01]  /*1340*/  S2R R12, SR_TID.X ;  /* 0x00000000000c7919 */ /* 0x000e220000002100 */
[----:B------:R-:W-:Y:S01]  /*1350*/  BSSY.RECONVERGENT B0, `(.L_x_17) ;  /* 0x0000064000007945 */ /* 0x000fe20003800200 */
[----:B------:R-:W-:Y:S01]  /*1360*/  IMAD.MOV.U32 R11, RZ, RZ, RZ ;  /* 0x000000ffff0b7224 */ /* 0x000fe200078e00ff */
[----:B------:R-:W-:Y:S02]  /*1370*/  ISETP.GE.U32.AND P0, PT, R4, 0x3, PT ;  /* 0x000000030400780c */ /* 0x000fe40003f06070 */
[----:B------:R-:W-:Y:S01]  /*1380*/  MOV R15, R14 ;  /* 0x0000000e000f7202 */ /* 0x000fe20000000f00 */
[----:B-1----:R-:W-:Y:S01]  /*1390*/  VIADD R3, R0, UR4 ;  /* 0x0000000400037c36 */ /* 0x002fe20008000000 */
[----:B------:R-:W-:Y:S01]  /*13a0*/  UMOV UR4, 0x400 ;  /* 0x0000040000047882 */ /* 0x000fe20000000000 */
[----:B------:R-:W-:Y:S01]  /*13b0*/  IADD3 R0, PT, PT, R16, 0x1, RZ ;  /* 0x0000000110007810 */ /* 0x000fe20007ffe0ff */
[----:B--2---:R-:W-:Y:S01]  /*13c0*/  ULEA UR4, UR5, UR4, 0x18 ;  /* 0x0000000405047291 */ /* 0x004fe2000f8ec0ff */
[----:B0-----:R-:W-:-:S02]  /*13d0*/  IMAD R12, R3, 0x30, R12 ;  /* 0x00000030030c7824 */ /* 0x001fc400078e020c */
[----:B------:R-:W-:-:S03]  /*13e0*/  LOP3.LUT R0, R0, 0xfffffff8, RZ, 0xc0, !PT ;  /* 0xfffffff800007812 */ /* 0x000fc600078ec0ff */
[----:B------:R-:W-:Y:S02]  /*13f0*/  LEA R12, R12, UR4, 0x2 ;  /* 0x000000040c0c7c11 */ /* 0x000fe4000f8e10ff */
[----:B------:R-:W-:Y:S02]  /*1400*/  IMAD.MOV R13, RZ, RZ, -R0 ;  /* 0x000000ffff0d7224 */ /* 0x000fe400078e0a00 */
[----:B------:R-:W-:-:S07]  /*1410*/  IADD3 R12, PT, PT, R12, 0x10, RZ ;  /* 0x000000100c0c7810 */ /* 0x000fce0007ffe0ff */
.L_x_22:
[----:B------:R-:W0:Y:S01]  /*1420*/  LDC R0, c[0x0][0x3a4] ;  /* 0x0000e900ff007b82 */ /* 0x000e220000000800 */
[----:B------:R-:W-:Y:S01]  /*1430*/  ISETP.GE.U32.AND P1, PT, R16, 0x7, PT ;  /* 0x000000071000780c */ /* 0x000fe20003f26070 */
[----:B------:R-:W-:Y:S01]  /*1440*/  IMAD.MOV.U32 R3, RZ, RZ, R14 ;  /* 0x000000ffff037224 */ /* 0x000fe200078e000e */
[----:B0-----:R-:W-:-:S11]  /*1450*/  IADD3 R20, PT, PT, R15, R0, RZ ;  /* 0x000000000f147210 */ /* 0x001fd60007ffe0ff */
[----:B------:R-:W-:Y:S05]  /*1460*/  @!P1 BRA `(.L_x_18) ;  /* 0x00000000008c9947 */ /* 0x000fea0003800000 */
[----:B------:R-:W0:Y:S01]  /*1470*/  S2UR UR5, SR_CgaCtaId ;  /* 0x00000000000579c3 */ /* 0x000e220000008800 */
[----:B------:R-:W-:Y:S01]  /*1480*/  UMOV UR4, 0x400 ;  /* 0x0000040000047882 */ /* 0x000fe20000000000 */
[----:B------:R-:W-:Y:S01]  /*1490*/  BSSY.RECONVERGENT B1, `(.L_x_18) ;  /* 0x0000020000017945 */ /* 0x000fe20003800200 */
[----:B------:R-:W-:Y:S01]  /*14a0*/  UIADD3 UR4, UPT, UPT, UR4, 0x2400, URZ ;  /* 0x0000240004047890 */ /* 0x000fe2000fffe0ff */
[----:B------:R-:W-:Y:S01]  /*14b0*/  IMAD R21, R15, 0xc0, R12 ;  /* 0x000000c00f157824 */ /* 0x000fe200078e020c */
[----:B------:R-:W-:Y:S01]  /*14c0*/  MOV R3, R14 ;  /* 0x0000000e00037202 */ /* 0x000fe20000000f00 */
[----:B------:R-:W-:Y:S01]  /*14d0*/  IMAD.MOV.U32 R22, RZ, RZ, R13 ;  /* 0x000000ffff167224 */ /* 0x000fe200078e000d */
[----:B0-----:R-:W-:-:S06]  /*14e0*/  ULEA UR4, UR5, UR4, 0x18 ;  /* 0x0000000405047291 */ /* 0x001fcc000f8ec0ff */
[----:B------:R-:W-:-:S05]  /*14f0*/  LEA R23, R20, UR4, 0x6 ;  /* 0x0000000414177c11 */ /* 0x000fca000f8e30ff */
[----:B------:R-:W-:-:S07]  /*1500*/  VIADD R23, R23, 0x10 ;  /* 0x0000001017177836 */ /* 0x000fce0000000000 */
.L_x_19:
[----:B------:R-:W-:Y:S01]  /*1510*/  LDS R8, [R21+-0x10] ;  /* 0xfffff00015087984 */ /* 0x000fe20000000800 */
[----:B------:R-:W-:Y:S01]  /*1520*/  IADD3 R22, PT, PT, R22, 0x8, RZ ;  /* 0x0000000816167810 */ /* 0x000fe20007ffe0ff */
[----:B------:R-:W-:Y:S02]  /*1530*/  VIADD R3, R3, 0x8 ;  /* 0x0000000803037836 */ /* 0x000fe40000000000 */
[----:B------:R-:W0:Y:S01]  /*1540*/  LDS.128 R4, [R23+-0x10] ;  /* 0xfffff00017047984 */ /* 0x000e220000000c00 */
[----:B------:R-:W-:-:S03]  /*1550*/  ISETP.NE.AND P1, PT, R22, RZ, PT ;  /* 0x000000ff1600720c */ /* 0x000fc60003f25270 */
[----:B------:R-:W1:Y:S04]  /*1560*/  LDS R9, [R21+-0xc] ;  /* 0xfffff40015097984 */ /* 0x000e680000000800 */
[----:B------:R-:W2:Y:S04]  /*1570*/  LDS R25, [R21+-0x8] ;  /* 0xfffff80015197984 */ /* 0x000ea80000000800 */
[----:B------:R-:W-:Y:S01]  /*1580*/  LDS R27, [R21+0x4] ;  /* 0x00000400151b7984 */ /* 0x000fe20000000800 */
[----:B0-----:R-:W-:-:S03]  /*1590*/  FFMA R8, R8, R4, R11 ;  /* 0x0000000408087223 */ /* 0x001fc6000000000b */
[----:B------:R-:W0:Y:S01]  /*15a0*/  LDS R4, [R21+-0x4] ;  /* 0xfffffc0015047984 */ /* 0x000e220000000800 */
[----:B-1----:R-:W-:-:S03]  /*15b0*/  FFMA R24, R9, R5, R8 ;  /* 0x0000000509187223 */ /* 0x002fc60000000008 */
[----:B------:R-:W-:Y:S01]  /*15c0*/  LDS R5, [R21] ;  /* 0x0000000015057984 */ /* 0x000fe20000000800 */
[----:B--2---:R-:W-:-:S03]  /*15d0*/  FFMA R25, R25, R6, R24 ;  /* 0x0000000619197223 */ /* 0x004fc60000000018 */
[----:B------:R1:W2:Y:S04]  /*15e0*/  LDS.128 R8, [R23] ;  /* 0x0000000017087984 */ /* 0x0002a80000000c00 */
[----:B------:R-:W3:Y:S04]  /*15f0*/  LDS R24, [R21+0x8] ;  /* 0x0000080015187984 */ /* 0x000ee80000000800 */
[----:B------:R4:W5:Y:S01]  /*1600*/  LDS R6, [R21+0xc] ;  /* 0x00000c0015067984 */ /* 0x0009620000000800 */
[----:B-1----:R-:W-:Y:S01]  /*1610*/  IADD3 R23, PT, PT, R23, 0x20, RZ ;  /* 0x0000002017177810 */ /* 0x002fe20007ffe0ff */
[----:B----4-:R-:W-:-:S02]  /*1620*/  VIADD R21, R21, 0x20 ;  /* 0x0000002015157836 */ /* 0x010fc40000000000 */
[----:B0-----:R-:W-:-:S04]  /*1630*/  FFMA R4, R4, R7, R25 ;  /* 0x0000000704047223 */ /* 0x001fc80000000019 */
[----:B--2---:R-:W-:-:S04]  /*1640*/  FFMA R4, R5, R8, R4 ;  /* 0x0000000805047223 */ /* 0x004fc80000000004 */
[----:B------:R-:W-:-:S04]  /*1650*/  FFMA R9, R27, R9, R4 ;  /* 0x000000091b097223 */ /* 0x000fc80000000004 */
[----:B---3--:R-:W-:-:S04]  /*1660*/  FFMA R9, R24, R10, R9 ;  /* 0x0000000a18097223 */ /* 0x008fc80000000009 */
[----:B-----5:R-:W-:Y:S01]  /*1670*/  FFMA R11, R6, R11, R9 ;  /* 0x0000000b060b7223 */ /* 0x020fe20000000009 */
[----:B------:R-:W-:Y:S06]  /*1680*/  @P1 BRA `(.L_x_19) ;  /* 0xfffffffc00a01947 */ /* 0x000fec000383ffff */
[----:B------:R-:W-:Y:S05]  /*1690*/  BSYNC.RECONVERGENT B1 ;  /* 0x0000000000017941 */ /* 0x000fea0003800200 */
.L_x_18:
[----:B------:R-:W0:Y:S01]  /*16a0*/  S2UR UR5, SR_CgaCtaId ;  /* 0x00000000000579c3 */ /* 0x000e220000008800 */
[----:B------:R-:W-:Y:S01]  /*16b0*/  UMOV UR4, 0x400 ;  /* 0x0000040000047882 */ /* 0x000fe20000000000 */
[----:B------:R-:W-:Y:S01]  /*16c0*/  LOP3.LUT P1, RZ, R0, 0x1, RZ, 0xc0, !PT ;  /* 0x0000000100ff7812 */ /* 0x000fe2000782c0ff */
[----:B------:R-:W-:Y:S01]  /*16d0*/  UIADD3 UR4, UPT, UPT, UR4, 0x2400, URZ ;  /* 0x0000240004047890 */ /* 0x000fe2000fffe0ff */
[----:B------:R-:W-:-:S03]  /*16e0*/  IMAD R4, R15, 0xc0, R17 ;  /* 0x000000c00f047824 */ /* 0x000fc600078e0211 */
[----:B0-----:R-:W-:-:S06]  /*16f0*/  ULEA UR4, UR5, UR4, 0x18 ;  /* 0x0000000405047291 */ /* 0x001fcc000f8ec0ff */
[----:B------:R-:W-:Y:S01]  /*1700*/  LEA R20, R20, UR4, 0x6 ;  /* 0x0000000414147c11 */ /* 0x000fe2000f8e30ff */
[----:B------:R-:W-:Y:S06]  /*1710*/  @!P0 BRA `(.L_x_20) ;  /* 0x0000000000448947 */ /* 0x000fec0003800000 */
[----:B------:R-:W-:Y:S01]  /*1720*/  IADD3 R5, PT, PT, R18, R3, RZ ;  /* 0x0000000312057210 */ /* 0x000fe20007ffe0ff */
[C---:B------:R-:W-:Y:S01]  /*1730*/  IMAD.IADD R7, R3.reuse, 0x1, R0 ;  /* 0x0000000103077824 */ /* 0x040fe200078e0200 */
[----:B------:R-:W-:Y:S02]  /*1740*/  IADD3 R3, PT, PT, R3, 0x4, RZ ;  /* 0x0000000403037810 */ /* 0x000fe40007ffe0ff */
[----:B------:R-:W-:Y:S01]  /*1750*/  LEA R5, R5, R4, 0x2 ;  /* 0x0000000405057211 */ /* 0x000fe200078e10ff */
[----:B------:R-:W-:-:S04]  /*1760*/  IMAD R7, R7, 0x4, R20 ;  /* 0x0000000407077824 */ /* 0x000fc800078e0214 */
[----:B------:R-:W-:Y:S04]  /*1770*/  LDS R6, [R5] ;  /* 0x0000000005067984 */ /* 0x000fe80000000800 */
[----:B------:R-:W0:Y:S04]  /*1780*/  LDS R8, [R7] ;  /* 0x0000000007087984 */ /* 0x000e280000000800 */
[----:B------:R-:W-:Y:S04]  /*1790*/  LDS R9, [R5+0x4] ;  /* 0x0000040005097984 */ /* 0x000fe80000000800 */
[----:B------:R-:W1:Y:S04]  /*17a0*/  LDS R10, [R7+0x4] ;  /* 0x00000400070a7984 */ /* 0x000e680000000800 */
[----:B------:R-:W-:Y:S04]  /*17b0*/  LDS R21, [R5+0x8] ;  /* 0x0000080005157984 */ /* 0x000fe80000000800 */
[----:B------:R-:W2:Y:S04]  /*17c0*/  LDS R22, [R7+0x8] ;  /* 0x0000080007167984 */ /* 0x000ea80000000800 */
[----:B------:R-:W-:Y:S04]  /*17d0*/  LDS R23, [R5+0xc] ;  /* 0x00000c0005177984 */ /* 0x000fe80000000800 */
[----:B------:R-:W3:Y:S01]  /*17e0*/  LDS R24, [R7+0xc] ;  /* 0x00000c0007187984 */ /* 0x000ee20000000800 */
[----:B0-----:R-:W-:-:S04]  /*17f0*/  FFMA R6, R6, R8, R11 ;  /* 0x0000000806067223 */ /* 0x001fc8000000000b */
[----:B-1----:R-:W-:-:S04]  /*1800*/  FFMA R6, R9, R10, R6 ;  /* 0x0000000a09067223 */ /* 0x002fc80000000006 */
[----:B--2---:R-:W-:-:S04]  /*1810*/  FFMA R6, R21, R22, R6 ;  /* 0x0000001615067223 */ /* 0x004fc80000000006 */
[----:B---3--:R-:W-:-:S07]  /*1820*/  FFMA R11, R23, R24, R6 ;  /* 0x00000018170b7223 */ /* 0x008fce0000000006 */
.L_x_20:
[----:B------:R-:W-:Y:S05]  /*1830*/  @!P1 BRA `(.L_x_21) ;  /* 0x00000000002c9947 */ /* 0x000fea0003800000 */
[----:B------:R-:W-:Y:S01]  /*1840*/  IMAD.IADD R5, R18, 0x1, R3 ;  /* 0x0000000112057824 */ /* 0x000fe200078e0203 */
[C---:B------:R-:W-:Y:S01]  /*1850*/  IADD3 R7, PT, PT, R3.reuse, R0, RZ ;  /* 0x0000000003077210 */ /* 0x040fe20007ffe0ff */
[----:B------:R-:W-:Y:S02]  /*1860*/  VIADD R3, R3, 0x2 ;  /* 0x0000000203037836 */ /* 0x000fe40000000000 */
[----:B------:R-:W-:Y:S01]  /*1870*/  IMAD R5, R5, 0x4, R4 ;  /* 0x0000000405057824 */ /* 0x000fe200078e0204 */
[----:B------:R-:W-:-:S04]  /*1880*/  LEA R7, R7, R20, 0x2 ;  /* 0x0000001407077211 */ /* 0x000fc800078e10ff */
[----:B------:R-:W-:Y:S04]  /*1890*/  LDS R6, [R5] ;  /* 0x0000000005067984 */ /* 0x000fe80000000800 */
[----:B------:R-:W0:Y:S04]  /*18a0*/  LDS R8, [R7] ;  /* 0x0000000007087984 */ /* 0x000e280000000800 */
[----:B------:R-:W-:Y:S04]  /*18b0*/  LDS R9, [R5+0x4] ;  /* 0x0000040005097984 */ /* 0x000fe80000000800 */
[----:B------:R-:W1:Y:S01]  /*18c0*/  LDS R10, [R7+0x4] ;  /* 0x00000400070a7984 */ /* 0x000e620000000800 */
[----:B0-----:R-:W-:-:S04]  /*18d0*/  FFMA R6, R6, R8, R11 ;  /* 0x0000000806067223 */ /* 0x001fc8000000000b */
[----:B-1----:R-:W-:-:S07]  /*18e0*/  FFMA R11, R9, R10, R6 ;  /* 0x0000000a090b7223 */ /* 0x002fce0000000006 */
.L_x_21:
[----:B------:R-:W-:Y:S01]  /*18f0*/  IADD3 R5, PT, PT, R18, R3, RZ ;  /* 0x0000000312057210 */ /* 0x000fe20007ffe0ff */
[----:B------:R-:W-:Y:S01]  /*1900*/  IMAD.IADD R3, R3, 0x1, R0 ;  /* 0x0000000103037824 */ /* 0x000fe200078e0200 */
[----:B------:R-:W-:Y:S02]  /*1910*/  ISETP.NE.AND P1, PT, R15, R0, PT ;  /* 0x000000000f00720c */ /* 0x000fe40003f25270 */
[----:B------:R-:W-:Y:S01]  /*1920*/  LEA R5, R5, R4, 0x2 ;  /* 0x0000000405057211 */ /* 0x000fe200078e10ff */
[----:B------:R-:W-:Y:S01]  /*1930*/  IMAD R3, R3, 0x4, R20 ;  /* 0x0000000403037824 */ /* 0x000fe200078e0214 */
[----:B------:R-:W-:-:S03]  /*1940*/  IADD3 R15, PT, PT, R15, 0x1, RZ ;  /* 0x000000010f0f7810 */ /* 0x000fc60007ffe0ff */
[----:B------:R-:W-:Y:S04]  /*1950*/  LDS R4, [R5] ;  /* 0x0000000005047984 */ /* 0x000fe80000000800 */
[----:B------:R-:W0:Y:S02]  /*1960*/  LDS R3, [R3] ;  /* 0x0000000003037984 */ /* 0x000e240000000800 */
[----:B0-----:R-:W-:Y:S01]  /*1970*/  FFMA R11, R4, R3, R11 ;  /* 0x00000003040b7223 */ /* 0x001fe2000000000b */
[----:B------:R-:W-:Y:S06]  /*1980*/  @P1 BRA `(.L_x_22) ;  /* 0xfffffff800a41947 */ /* 0x000fec000383ffff */
[----:B------:R-:W-:Y:S05]  /*1990*/  BSYNC.RECONVERGENT B0 ;  /* 0x0000000000007941 */ /* 0x000fea0003800200 */
.L_x_17:
[----:B0-----:R-:W0:Y:S01]  /*19a0*/  LDC.64 R4, c[0x0][0x380] ;  /* 0x0000e000ff047b82 */ /* 0x001e220000000a00 */
[----:B------:R-:W1:Y:S02]  /*19b0*/  LDCU UR4, c[0x0][0x398] ;  /* 0x00007300ff0477ac */ /* 0x000e640008000800 */
[----:B-1----:R-:W-:-:S04]  /*19c0*/  IMAD R3, R19, UR4, R2 ;  /* 0x0000000413037c24 */ /* 0x002fc8000f8e0202 */
[----:B0-----:R-:W-:-:S05]  /*19d0*/  IMAD.WIDE R2, R3, 0x4, R4 ;  /* 0x0000000403027825 */ /* 0x001fca00078e0204 */
[----:B------:R-:W-:Y:S01]  /*19e0*/  STG.E desc[UR36][R2.64], R11 ;  /* 0x0000000b02007986 */ /* 0x000fe2000c101924 */
[----:B------:R-:W-:Y:S05]  /*19f0*/  EXIT ;  /* 0x000000000000794d */ /* 0x000fea0003800000 */
.L_x_23:
[----:B------:R-:W-:-:S00]  /*1a00*/  BRA `(.L_x_23) ;  /* 0xfffffffc00fc7947 */ /* 0x000fc0000383ffff */
[----:B------:R-:W-:-:S00]  /*1a10*/  NOP ;  /* 0x0000000000007918 */ /* 0x000fc00000000000 */
        /* <DEDUP_REMOVED lines=14> */
.L_x_24:


//--------------------- .nv.global.init           --------------------------
	.section	.nv.global.init,"aw",@progbits
.nv.global.init:
	.type		$str$1,@object
	.size		$str$1,($str - $str$1)
$str$1:
        /*0000*/ 	.byte	0x0a, 0x00
	.type		$str,@object
	.size		$str,(.L_0 - $str)
$str:
        /*0002*/ 	.byte	0x25, 0x66, 0x20, 0x00
.L_0:


//--------------------- .nv.shared._Z4convPfS_S_iiii --------------------------
	.section	.nv.shared._Z4convPfS_S_iiii,"aw",@nobits
	.sectionflags	@""
	.align	4
.nv.shared._Z4convPfS_S_iiii:
	.zero		11264


//--------------------- .nv.shared.reserved.0     --------------------------
	.section	.nv.shared.reserved.0,"aw",@nobits
	.weak		__nv_reservedSMEM_offset_0_alias
	.size		__nv_reservedSMEM_offset_0_alias, 0, 64
	.other		__nv_reservedSMEM_offset_0_alias,@"STO_CUDA_RESERVED_SHARED STV_DEFAULT"
__nv_reservedSMEM_offset_0_alias:
	.zero		0
	.zero		64


//--------------------- .nv.constant0._Z4convPfS_S_iiii --------------------------
	.section	.nv.constant0._Z4convPfS_S_iiii,"a",@progbits
	.sectionflags	@""
	.align	4
.nv.constant0._Z4convPfS_S_iiii:
	.zero		936


//--------------------- SYMBOLS --------------------------

	.type		.nv.reservedSmem.offset0,@object
	.size		.nv.reservedSmem.offset0,0x4
	.type		.nv.reservedSmem.cap,@object
	.size		.nv.reservedSmem.cap,0x4
	.type		vprintf,@function
